# CuTe-DSL kernel — source=cudnn_frontend_dsl family=grouped_gemm_swiglu
# config = {"ab_dtype": "Float8E4M3FN", "sf_vec": 32, "d_dtype": "Float4E2M1FN", "vector_f32": true, "mma_mn": [128, 256], "cluster_mn": [1, 1]}


// ===== COMPILED SASS (sm_100a) =====

	.target	sm_100a

	.elftype	@"ET_EXEC"


//--------------------- .note.nv.tkinfo           --------------------------
	.section	.note.nv.tkinfo,"",@"SHT_NOTE"
	.sectionflags	@"SHF_NOTE_NV_TKINFO"
	.tkinfo
        /*0018*/ 	.word	0x00000081
        /*0030*/ 	.string	""
        /*0030*/ 	.string	"ptxas"
        /*0030*/ 	.string	"Cuda compilation tools, release 12.9, V12.9.83"
        /*0030*/ 	.string	"Build system must define TOOLS_VERSION_EXTENDED"
        /*0030*/ 	.string	"-O 3 -arch sm_100a "



//--------------------- .note.nv.cuver            --------------------------
	.section	.note.nv.cuver,"",@"SHT_NOTE"
	.sectionflags	@"SHF_NOTE_NV_CUVER"
        /*0018*/ 	.short	0x0001
        /*001a*/ 	.short	0x0064
        /*001c*/ 	.short	0x0001
        /*001e*/ 	.short	0x0000
        /*0020*/ 	.short	0x0001
        /*0022*/ 	.short	0x0000


//--------------------- .nv.info                  --------------------------
	.section	.nv.info,"",@"SHT_CUDA_INFO"
	.align	4


	//----- nvinfo : EIATTR_REGCOUNT
	.align		4
        /*0000*/ 	.byte	0x04, 0x2f
        /*0002*/ 	.short	(.L_4 - .L_3)
	.align		4
.L_3:
        /*0004*/ 	.word	index@(kernel_cutlass_kernel_cudnngrouped_gemmgrouped_gemm_swiglugrouped_gemm_swiglu_quantBlockScaledContiguousGroupedGemmKernel_object_at__TiledMMA_ThrLayoutVMNK11110000_PermutationMNK____MMAAt_0)
        /*0008*/ 	.word	0x00000083


	//----- nvinfo : EIATTR_FRAME_SIZE
	.align		4
.L_4:
        /*000c*/ 	.byte	0x04, 0x11
        /*000e*/ 	.short	(.L_6 - .L_5)
	.align		4
.L_5:
        /*0010*/ 	.word	index@($__internal_2_$__cuda_sm10x_tcgen05_guardrail_trap_unallocated_columns_being_dealloced)
        /*0014*/ 	.word	0x00000000


	//----- nvinfo : EIATTR_FRAME_SIZE
	.align		4
.L_6:
        /*0018*/ 	.byte	0x04, 0x11
        /*001a*/ 	.short	(.L_8 - .L_7)
	.align		4
.L_7:
        /*001c*/ 	.word	index@($__internal_1_$__cuda_sm10x_tcgen05_guardrail_trap_phase_invalid_during_alloc)
        /*0020*/ 	.word	0x00000000


	//----- nvinfo : EIATTR_FRAME_SIZE
	.align		4
.L_8:
        /*0024*/ 	.byte	0x04, 0x11
        /*0026*/ 	.short	(.L_10 - .L_9)
	.align		4
.L_9:
        /*0028*/ 	.word	index@($__internal_0_$__cuda_sm10x_tcgen05_guardrail_trap_col_being_dealloced_not_returned_by_alloc)
        /*002c*/ 	.word	0x00000000


	//----- nvinfo : EIATTR_FRAME_SIZE
	.align		4
.L_10:
        /*0030*/ 	.byte	0x04, 0x11
        /*0032*/ 	.short	(.L_12 - .L_11)
	.align		4
.L_11:
        /*0034*/ 	.word	index@(kernel_cutlass_kernel_cudnngrouped_gemmgrouped_gemm_swiglugrouped_gemm_swiglu_quantBlockScaledContiguousGroupedGemmKernel_object_at__TiledMMA_ThrLayoutVMNK11110000_PermutationMNK____MMAAt_0)
        /*0038*/ 	.word	0x00000000


	//----- nvinfo : EIATTR_MIN_STACK_SIZE
	.align		4
.L_12:
        /*003c*/ 	.byte	0x04, 0x12
        /*003e*/ 	.short	(.L_14 - .L_13)
	.align		4
.L_13:
        /*0040*/ 	.word	index@(kernel_cutlass_kernel_cudnngrouped_gemmgrouped_gemm_swiglugrouped_gemm_swiglu_quantBlockScaledContiguousGroupedGemmKernel_object_at__TiledMMA_ThrLayoutVMNK11110000_PermutationMNK____MMAAt_0)
        /*0044*/ 	.word	0x00000000
.L_14:


//--------------------- .nv.info.kernel_cutlass_kernel_cudnngrouped_gemmgrouped_gemm_swiglugrouped_gemm_swiglu_quantBlockScaledContiguousGroupedGemmKernel_object_at__TiledMMA_ThrLayoutVMNK11110000_PermutationMNK____MMAAt_0 --------------------------
	.section	.nv.info.kernel_cutlass_kernel_cudnngrouped_gemmgrouped_gemm_swiglugrouped_gemm_swiglu_quantBlockScaledContiguousGroupedGemmKernel_object_at__TiledMMA_ThrLayoutVMNK11110000_PermutationMNK____MMAAt_0,"",@"SHT_CUDA_INFO"
	.sectionflags	@""
	.align	4


	//----- nvinfo : EIATTR_CUDA_API_VERSION
	.align		4
        /*0000*/ 	.byte	0x04, 0x37
        /*0002*/ 	.short	(.L_16 - .L_15)
.L_15:
        /*0004*/ 	.word	0x00000081


	//----- nvinfo : EIATTR_KPARAM_INFO
	.align		4
.L_16:
        /*0008*/ 	.byte	0x04, 0x17
        /*000a*/ 	.short	(.L_18 - .L_17)
.L_17:
        /*000c*/ 	.word	0x00000000
        /*0010*/ 	.short	0x000f
        /*0012*/ 	.short	0x03f8
        /*0014*/ 	.byte	0x00, 0xf0, 0x31, 0x00


	//----- nvinfo : EIATTR_KPARAM_INFO
	.align		4
.L_18:
        /*0018*/ 	.byte	0x04, 0x17
        /*001a*/ 	.short	(.L_20 - .L_19)
.L_19:
        /*001c*/ 	.word	0x00000000
        /*0020*/ 	.short	0x000e
        /*0022*/ 	.short	0x03ec
        /*0024*/ 	.byte	0x00, 0xf0, 0x31, 0x00


	//----- nvinfo : EIATTR_KPARAM_INFO
	.align		4
.L_20:
        /*0028*/ 	.byte	0x04, 0x17
        /*002a*/ 	.short	(.L_22 - .L_21)
.L_21:
        /*002c*/ 	.word	0x00000000
        /*0030*/ 	.short	0x000d
        /*0032*/ 	.short	0x03e0
        /*0034*/ 	.byte	0x00, 0xf0, 0x31, 0x00


	//----- nvinfo : EIATTR_KPARAM_INFO
	.align		4
.L_22:
        /*0038*/ 	.byte	0x04, 0x17
        /*003a*/ 	.short	(.L_24 - .L_23)
.L_23:
        /*003c*/ 	.word	0x00000000
        /*0040*/ 	.short	0x000c
        /*0042*/ 	.short	0x03d8
        /*0044*/ 	.byte	0x00, 0xf0, 0x21, 0x00


	//----- nvinfo : EIATTR_KPARAM_INFO
	.align		4
.L_24:
        /*0048*/ 	.byte	0x04, 0x17
        /*004a*/ 	.short	(.L_26 - .L_25)
.L_25:
        /*004c*/ 	.word	0x00000000
        /*0050*/ 	.short	0x000b
        /*0052*/ 	.short	0x03d0
        /*0054*/ 	.byte	0x00, 0xf0, 0x21, 0x00


	//----- nvinfo : EIATTR_KPARAM_INFO
	.align		4
.L_26:
        /*0058*/ 	.byte	0x04, 0x17
        /*005a*/ 	.short	(.L_28 - .L_27)
.L_27:
        /*005c*/ 	.word	0x00000000
        /*0060*/ 	.short	0x000a
        /*0062*/ 	.short	0x03c8
        /*0064*/ 	.byte	0x00, 0xf0, 0x21, 0x00


	//----- nvinfo : EIATTR_KPARAM_INFO
	.align		4
.L_28:
        /*0068*/ 	.byte	0x04, 0x17
        /*006a*/ 	.short	(.L_30 - .L_29)
.L_29:
        /*006c*/ 	.word	0x00000000
        /*0070*/ 	.short	0x0009
        /*0072*/ 	.short	0x03c0
        /*0074*/ 	.byte	0x00, 0xf0, 0x21, 0x00


	//----- nvinfo : EIATTR_KPARAM_INFO
	.align		4
.L_30:
        /*0078*/ 	.byte	0x04, 0x17
        /*007a*/ 	.short	(.L_32 - .L_31)
.L_31:
        /*007c*/ 	.word	0x00000000
        /*0080*/ 	.short	0x0008
        /*0082*/ 	.short	0x0340
        /*0084*/ 	.byte	0x00, 0xf0, 0x01, 0x02


	//----- nvinfo : EIATTR_KPARAM_INFO
	.align		4
.L_32:
        /*0088*/ 	.byte	0x04, 0x17
        /*008a*/ 	.short	(.L_34 - .L_33)
.L_33:
        /*008c*/ 	.word	0x00000000
        /*0090*/ 	.short	0x0007
        /*0092*/ 	.short	0x02c0
        /*0094*/ 	.byte	0x00, 0xf0, 0x01, 0x02


	//----- nvinfo : EIATTR_KPARAM_INFO
	.align		4
.L_34:
        /*0098*/ 	.byte	0x04, 0x17
        /*009a*/ 	.short	(.L_36 - .L_35)
.L_35:
        /*009c*/ 	.word	0x00000000
        /*00a0*/ 	.short	0x0006
        /*00a2*/ 	.short	0x0240
        /*00a4*/ 	.byte	0x00, 0xf0, 0x01, 0x02


	//----- nvinfo : EIATTR_KPARAM_INFO
	.align		4
.L_36:
        /*00a8*/ 	.byte	0x04, 0x17
        /*00aa*/ 	.short	(.L_38 - .L_37)
.L_37:
        /*00ac*/ 	.word	0x00000000
        /*00b0*/ 	.short	0x0005
        /*00b2*/ 	.short	0x01c0
        /*00b4*/ 	.byte	0x00, 0xf0, 0x01, 0x02


	//----- nvinfo : EIATTR_KPARAM_INFO
	.align		4
.L_38:
        /*00b8*/ 	.byte	0x04, 0x17
        /*00ba*/ 	.short	(.L_40 - .L_39)
.L_39:
        /*00bc*/ 	.word	0x00000000
        /*00c0*/ 	.short	0x0004
        /*00c2*/ 	.short	0x0140
        /*00c4*/ 	.byte	0x00, 0xf0, 0x01, 0x02


	//----- nvinfo : EIATTR_KPARAM_INFO
	.align		4
.L_40:
        /*00c8*/ 	.byte	0x04, 0x17
        /*00ca*/ 	.short	(.L_42 - .L_41)
.L_41:
        /*00cc*/ 	.word	0x00000000
        /*00d0*/ 	.short	0x0003
        /*00d2*/ 	.short	0x00c0
        /*00d4*/ 	.byte	0x00, 0xf0, 0x01, 0x02


	//----- nvinfo : EIATTR_KPARAM_INFO
	.align		4
.L_42:
        /*00d8*/ 	.byte	0x04, 0x17
        /*00da*/ 	.short	(.L_44 - .L_43)
.L_43:
        /*00dc*/ 	.word	0x00000000
        /*00e0*/ 	.short	0x0002
        /*00e2*/ 	.short	0x0040
        /*00e4*/ 	.byte	0x00, 0xf0, 0x01, 0x02


	//----- nvinfo : EIATTR_KPARAM_INFO
	.align		4
.L_44:
        /*00e8*/ 	.byte	0x04, 0x17
        /*00ea*/ 	.short	(.L_46 - .L_45)
.L_45:
        /*00ec*/ 	.word	0x00000000
        /*00f0*/ 	.short	0x0001
        /*00f2*/ 	.short	0x000c
        /*00f4*/ 	.byte	0x00, 0xf0, 0x31, 0x00


	//----- nvinfo : EIATTR_KPARAM_INFO
	.align		4
.L_46:
        /*00f8*/ 	.byte	0x04, 0x17
        /*00fa*/ 	.short	(.L_48 - .L_47)
.L_47:
        /*00fc*/ 	.word	0x00000000
        /*0100*/ 	.short	0x0000
        /*0102*/ 	.short	0x0000
        /*0104*/ 	.byte	0x00, 0xf0, 0x31, 0x00


	//----- nvinfo : EIATTR_AT_ENTRY_FRAGMENTS
	.align		4
.L_48:
        /*0108*/ 	.byte	0x04, 0x4f
        /*010a*/ 	.short	(.L_50 - .L_49)


	//   ....[0]....
.L_49:
        /*010c*/ 	.word	0x00000004


	//----- nvinfo : EIATTR_RESERVED_SMEM_USED
	.align		4
.L_50:
        /*0110*/ 	.byte	0x01, 0x41
	.zero		2


	//----- nvinfo : EIATTR_SPARSE_MMA_MASK
	.align		4
        /*0114*/ 	.byte	0x03, 0x50
        /*0116*/ 	.short	0x0000


	//----- nvinfo : EIATTR_TCGEN05_1CTA_USED
	.align		4
        /*0118*/ 	.byte	0x01, 0x51
	.zero		2


	//----- nvinfo : EIATTR_MAXREG_COUNT
	.align		4
        /*011c*/ 	.byte	0x03, 0x1b
        /*011e*/ 	.short	0x00ff


	//----- nvinfo : EIATTR_NUM_BARRIERS
	.align		4
        /*0120*/ 	.byte	0x02, 0x4c
        /*0122*/ 	.byte	0x05
	.zero		1


	//----- nvinfo : EIATTR_INT_WARP_WIDE_INSTR_OFFSETS
	.align		4
        /*0124*/ 	.byte	0x04, 0x31
        /*0126*/ 	.short	(.L_52 - .L_51)


	//   ....[0]....
.L_51:
        /*0128*/ 	.word	0x00004520


	//   ....[1]....
        /*012c*/ 	.word	0x00004560


	//----- nvinfo : EIATTR_COOP_GROUP_MASK_REGIDS
	.align		4
.L_52:
        /*0130*/ 	.byte	0x04, 0x29
        /*0132*/ 	.short	(.L_54 - .L_53)


	//   ....[0]....
.L_53:
        /*0134*/ 	.word	0xffffffff


	//   ....[1]....
        /*0138*/ 	.word	0xffffffff


	//   ....[2]....
        /*013c*/ 	.word	0xffffffff


	//   ....[3]....
        /*0140*/ 	.word	0xffffffff


	//   ....[4]....
        /*0144*/ 	.word	0xffffffff


	//   ....[5]....
        /*0148*/ 	.word	0xffffffff


	//   ....[6]....
        /*014c*/ 	.word	0xffffffff


	//   ....[7]....
        /*0150*/ 	.word	0xffffffff


	//   ....[8]....
        /*0154*/ 	.word	0xffffffff


	//----- nvinfo : EIATTR_COOP_GROUP_INSTR_OFFSETS
	.align		4
.L_54:
        /*0158*/ 	.byte	0x04, 0x28
        /*015a*/ 	.short	(.L_56 - .L_55)


	//   ....[0]....
.L_55:
        /*015c*/ 	.word	0x000000b0


	//   ....[1]....
        /*0160*/ 	.word	0x00000960


	//   ....[2]....
        /*0164*/ 	.word	0x00000ba0


	//   ....[3]....
        /*0168*/ 	.word	0x00000c00


	//   ....[4]....
        /*016c*/ 	.word	0x000023b0


	//   ....[5]....
        /*0170*/ 	.word	0x00002670


	//   ....[6]....
        /*0174*/ 	.word	0x00004160


	//   ....[7]....
        /*0178*/ 	.word	0x000043c0


	//   ....[8]....
        /*017c*/ 	.word	0x00004610


	//----- nvinfo : EIATTR_VRC_CTA_INIT_COUNT
	.align		4
.L_56:
        /*0180*/ 	.byte	0x02, 0x4a
        /*0182*/ 	.byte	0x80
	.zero		1


	//----- nvinfo : EIATTR_MBARRIER_INSTR_OFFSETS
	.align		4
        /*0184*/ 	.byte	0x04, 0x39
        /*0186*/ 	.short	(.L_58 - .L_57)


	//   ....[0]....
.L_57:
        /*0188*/ 	.word	0x00000330
        /*018c*/ 	.word	0x000000ff
        /*0190*/ 	.word	0x00000000
        /*0194*/ 	.short	0x0100
        /*0196*/ 	.byte	0x05
	.zero		1


	//   ....[1]....
        /*0198*/ 	.word	0x00000340
        /*019c*/ 	.word	0x000000ff
        /*01a0*/ 	.word	0x00000008
        /*01a4*/ 	.short	0x0100
        /*01a6*/ 	.byte	0x05
	.zero		1


	//   ....[2]....
        /*01a8*/ 	.word	0x00000350
        /*01ac*/ 	.word	0x000000ff
        /*01b0*/ 	.word	0x00000010
        /*01b4*/ 	.short	0x0100
        /*01b6*/ 	.byte	0x05
	.zero		1


	//   ....[3]....
        /*01b8*/ 	.word	0x00000360
        /*01bc*/ 	.word	0x000000ff
        /*01c0*/ 	.word	0x00000018
        /*01c4*/ 	.short	0x0100
        /*01c6*/ 	.byte	0x05
	.zero		1


	//   ....[4]....
        /*01c8*/ 	.word	0x00000370
        /*01cc*/ 	.word	0x000000ff
        /*01d0*/ 	.word	0x00000020
        /*01d4*/ 	.short	0x0100
        /*01d6*/ 	.byte	0x05
	.zero		1


	//   ....[5]....
        /*01d8*/ 	.word	0x00000380
        /*01dc*/ 	.word	0x000000ff
        /*01e0*/ 	.word	0x00000028
        /*01e4*/ 	.short	0x0100
        /*01e6*/ 	.byte	0x05
	.zero		1


	//   ....[6]....
        /*01e8*/ 	.word	0x00000390
        /*01ec*/ 	.word	0x000000ff
        /*01f0*/ 	.word	0x00000030
        /*01f4*/ 	.short	0x0100
        /*01f6*/ 	.byte	0x05
	.zero		1


	//   ....[7]....
        /*01f8*/ 	.word	0x000003a0
        /*01fc*/ 	.word	0x000000ff
        /*0200*/ 	.word	0x00000038
        /*0204*/ 	.short	0x0100
        /*0206*/ 	.byte	0x05
	.zero		1


	//   ....[8]....
        /*0208*/ 	.word	0x000004b0
        /*020c*/ 	.word	0x000000ff
        /*0210*/ 	.word	0x00000040
        /*0214*/ 	.short	0x0100
        /*0216*/ 	.byte	0x06
	.zero		1


	//   ....[9]....
        /*0218*/ 	.word	0x000004c0
        /*021c*/ 	.word	0x000000ff
        /*0220*/ 	.word	0x00000048
        /*0224*/ 	.short	0x0100
        /*0226*/ 	.byte	0x06
	.zero		1


	//   ....[10]....
        /*0228*/ 	.word	0x000005d0
        /*022c*/ 	.word	0x000000ff
        /*0230*/ 	.word	0x00000050
        /*0234*/ 	.short	0x0100
        /*0236*/ 	.byte	0x06
	.zero		1


	//   ....[11]....
        /*0238*/ 	.word	0x000005e0
        /*023c*/ 	.word	0x000000ff
        /*0240*/ 	.word	0x00000058
        /*0244*/ 	.short	0x0100
        /*0246*/ 	.byte	0x06
	.zero		1


	//   ....[12]....
        /*0248*/ 	.word	0x000005f0
        /*024c*/ 	.word	0x000000ff
        /*0250*/ 	.word	0x00000060
        /*0254*/ 	.short	0x0100
        /*0256*/ 	.byte	0x06
	.zero		1


	//   ....[13]....
        /*0258*/ 	.word	0x00000600
        /*025c*/ 	.word	0x000000ff
        /*0260*/ 	.word	0x00000068
        /*0264*/ 	.short	0x0100
        /*0266*/ 	.byte	0x06
	.zero		1


	//   ....[14]....
        /*0268*/ 	.word	0x00000c60
        /*026c*/ 	.word	0x0000000e
        /*0270*/ 	.word	0x00000060
        /*0274*/ 	.short	0x010a
        /*0276*/ 	.byte	0xff
	.zero		1


	//   ....[15]....
        /*0278*/ 	.word	0x00000d40
        /*027c*/ 	.word	0x0000000e
        /*0280*/ 	.word	0x00000050
        /*0284*/ 	.short	0x0101
        /*0286*/ 	.byte	0xff
	.zero		1


	//   ....[16]....
        /*0288*/ 	.word	0x00000f50
        /*028c*/ 	.word	0x00000002
        /*0290*/ 	.word	0x00000060
        /*0294*/ 	.short	0x010a
        /*0296*/ 	.byte	0xff
	.zero		1


	//   ....[17]....
        /*0298*/ 	.word	0x00001070
        /*029c*/ 	.word	0x00000002
        /*02a0*/ 	.word	0x00000050
        /*02a4*/ 	.short	0x0101
        /*02a6*/ 	.byte	0xff
	.zero		1


	//   ....[18]....
        /*02a8*/ 	.word	0x00001080
        /*02ac*/ 	.word	0x00000008
        /*02b0*/ 	.word	0x00000060
        /*02b4*/ 	.short	0x010a
        /*02b6*/ 	.byte	0xff
	.zero		1


	//   ....[19]....
        /*02b8*/ 	.word	0x000010f0
        /*02bc*/ 	.word	0x000000ff
        /*02c0*/ 	.word	0x00000050
        /*02c4*/ 	.short	0x010a
        /*02c6*/ 	.byte	0x17
	.zero		1


	//   ....[20]....
        /*02c8*/ 	.word	0x00001170
        /*02cc*/ 	.word	0x000000ff
        /*02d0*/ 	.word	0x00000060
        /*02d4*/ 	.short	0x0101
        /*02d6*/ 	.byte	0x17
	.zero		1


	//   ....[21]....
        /*02d8*/ 	.word	0x00001330
        /*02dc*/ 	.word	0x000000ff
        /*02e0*/ 	.word	0x00000020
        /*02e4*/ 	.short	0x010a
        /*02e6*/ 	.byte	0x05
	.zero		1


	//   ....[22]....
        /*02e8*/ 	.word	0x00001480
        /*02ec*/ 	.word	0x000000ff
        /*02f0*/ 	.word	0x00000020
        /*02f4*/ 	.short	0x010a
        /*02f6*/ 	.byte	0x05
	.zero		1


	//   ....[23]....
        /*02f8*/ 	.word	0x000015d0
        /*02fc*/ 	.word	0x000000ff
        /*0300*/ 	.word	0x00000020
        /*0304*/ 	.short	0x010a
        /*0306*/ 	.byte	0x16
	.zero		1


	//   ....[24]....
        /*0308*/ 	.word	0x00001620
        /*030c*/ 	.word	0x00000003
        /*0310*/ 	.word	0x00000050
        /*0314*/ 	.short	0x010a
        /*0316*/ 	.byte	0xff
	.zero		1


	//   ....[25]....
        /*0318*/ 	.word	0x000016c0
        /*031c*/ 	.word	0x00000003
        /*0320*/ 	.word	0x00000060
        /*0324*/ 	.short	0x0101
        /*0326*/ 	.byte	0xff
	.zero		1


	//   ....[26]....
        /*0328*/ 	.word	0x00001830
        /*032c*/ 	.word	0x000000ff
        /*0330*/ 	.word	0x00000020
        /*0334*/ 	.short	0x010a
        /*0336*/ 	.byte	0x05
	.zero		1


	//   ....[27]....
        /*0338*/ 	.word	0x000018f0
        /*033c*/ 	.word	0x000000ff
        /*0340*/ 	.word	0x00000050
        /*0344*/ 	.short	0x010a
        /*0346*/ 	.byte	0x0c
	.zero		1


	//   ....[28]....
        /*0348*/ 	.word	0x00001970
        /*034c*/ 	.word	0x000000ff
        /*0350*/ 	.word	0x00000060
        /*0354*/ 	.short	0x0101
        /*0356*/ 	.byte	0x0c
	.zero		1


	//   ....[29]....
        /*0358*/ 	.word	0x00001db0
        /*035c*/ 	.word	0x000000ff
        /*0360*/ 	.word	0x00000000
        /*0364*/ 	.short	0x010a
        /*0366*/ 	.byte	0x11
	.zero		1


	//   ....[30]....
        /*0368*/ 	.word	0x00001dd0
        /*036c*/ 	.word	0x000000ff
        /*0370*/ 	.word	0x00000048
        /*0374*/ 	.short	0x010a
        /*0376*/ 	.byte	0x0c
	.zero		1


	//   ....[31]....
        /*0378*/ 	.word	0x00001df0
        /*037c*/ 	.word	0x000000ff
        /*0380*/ 	.word	0x00000048
        /*0384*/ 	.short	0x010a
        /*0386*/ 	.byte	0x0c
	.zero		1


	//   ....[32]....
        /*0388*/ 	.word	0x00002000
        /*038c*/ 	.word	0x000000ff
        /*0390*/ 	.word	0x00000000
        /*0394*/ 	.short	0x010a
        /*0396*/ 	.byte	0x0d
	.zero		1


	//   ....[33]....
        /*0398*/ 	.word	0x00002160
        /*039c*/ 	.word	0x000000ff
        /*03a0*/ 	.word	0x00000000
        /*03a4*/ 	.short	0x010a
        /*03a6*/ 	.byte	0x10
	.zero		1


	//   ....[34]....
        /*03a8*/ 	.word	0x000021f0
        /*03ac*/ 	.word	0x000000ff
        /*03b0*/ 	.word	0x00000048
        /*03b4*/ 	.short	0x010a
        /*03b6*/ 	.byte	0x0c
	.zero		1


	//   ....[35]....
        /*03b8*/ 	.word	0x00002200
        /*03bc*/ 	.word	0x00000002
        /*03c0*/ 	.word	0x00000050
        /*03c4*/ 	.short	0x010a
        /*03c6*/ 	.byte	0xff
	.zero		1


	//   ....[36]....
        /*03c8*/ 	.word	0x000022a0
        /*03cc*/ 	.word	0x00000002
        /*03d0*/ 	.word	0x00000060
        /*03d4*/ 	.short	0x0101
        /*03d6*/ 	.byte	0xff
	.zero		1


	//   ....[37]....
        /*03d8*/ 	.word	0x00002350
        /*03dc*/ 	.word	0x000000ff
        /*03e0*/ 	.word	0x00000048
        /*03e4*/ 	.short	0x010a
        /*03e6*/ 	.byte	0x0c
	.zero		1


	//   ....[38]....
        /*03e8*/ 	.word	0x000026e0
        /*03ec*/ 	.word	0x00000057
        /*03f0*/ 	.word	0x00000050
        /*03f4*/ 	.short	0x010a
        /*03f6*/ 	.byte	0xff
	.zero		1


	//   ....[39]....
        /*03f8*/ 	.word	0x00002740
        /*03fc*/ 	.word	0x00000057
        /*0400*/ 	.word	0x00000060
        /*0404*/ 	.short	0x0101
        /*0406*/ 	.byte	0xff
	.zero		1


	//   ....[40]....
        /*0408*/ 	.word	0x00002ae0
        /*040c*/ 	.word	0x00000057
        /*0410*/ 	.word	0x00000040
        /*0414*/ 	.short	0x010a
        /*0416*/ 	.byte	0xff
	.zero		1


	//   ....[41]....
        /*0418*/ 	.word	0x00002f40
        /*041c*/ 	.word	0x00000057
        /*0420*/ 	.word	0x00000048
        /*0424*/ 	.short	0x0101
        /*0426*/ 	.byte	0xff
	.zero		1


	//   ....[42]....
        /*0428*/ 	.word	0x00004120
        /*042c*/ 	.word	0x00000003
        /*0430*/ 	.word	0x00000050
        /*0434*/ 	.short	0x010a
        /*0436*/ 	.byte	0xff
	.zero		1


	//   ....[43]....
        /*0438*/ 	.word	0x000041d0
        /*043c*/ 	.word	0x00000003
        /*0440*/ 	.word	0x00000060
        /*0444*/ 	.short	0x0101
        /*0446*/ 	.byte	0xff
	.zero		1


	//   ....[44]....
        /*0448*/ 	.word	0x00004660
        /*044c*/ 	.word	0x0000000e
        /*0450*/ 	.word	0x00000060
        /*0454*/ 	.short	0x010a
        /*0456*/ 	.byte	0xff
	.zero		1


	//   ....[45]....
        /*0458*/ 	.word	0x000046c0
        /*045c*/ 	.word	0x00000002
        /*0460*/ 	.word	0x00000060
        /*0464*/ 	.short	0x010a
        /*0466*/ 	.byte	0xff
	.zero		1


	//   ....[46]....
        /*0468*/ 	.word	0x00004720
        /*046c*/ 	.word	0x00000008
        /*0470*/ 	.word	0x00000060
        /*0474*/ 	.short	0x010a
        /*0476*/ 	.byte	0xff
	.zero		1


	//   ....[47]....
        /*0478*/ 	.word	0x00004780
        /*047c*/ 	.word	0x00000000
        /*0480*/ 	.word	0x00000050
        /*0484*/ 	.short	0x010a
        /*0486*/ 	.byte	0xff
	.zero		1


	//   ....[48]....
        /*0488*/ 	.word	0x00004800
        /*048c*/ 	.word	0x00000000
        /*0490*/ 	.word	0x00000020
        /*0494*/ 	.short	0x010a
        /*0496*/ 	.byte	0xff
	.zero		1


	//   ....[49]....
        /*0498*/ 	.word	0x00004860
        /*049c*/ 	.word	0x00000003
        /*04a0*/ 	.word	0x00000050
        /*04a4*/ 	.short	0x010a
        /*04a6*/ 	.byte	0xff
	.zero		1


	//   ....[50]....
        /*04a8*/ 	.word	0x000048e0
        /*04ac*/ 	.word	0x00000000
        /*04b0*/ 	.word	0x00000020
        /*04b4*/ 	.short	0x010a
        /*04b6*/ 	.byte	0xff
	.zero		1


	//   ....[51]....
        /*04b8*/ 	.word	0x00004940
        /*04bc*/ 	.word	0x00000002
        /*04c0*/ 	.word	0x00000050
        /*04c4*/ 	.short	0x010a
        /*04c6*/ 	.byte	0xff
	.zero		1


	//   ....[52]....
        /*04c8*/ 	.word	0x000049c0
        /*04cc*/ 	.word	0x00000000
        /*04d0*/ 	.word	0x00000048
        /*04d4*/ 	.short	0x010a
        /*04d6*/ 	.byte	0xff
	.zero		1


	//   ....[53]....
        /*04d8*/ 	.word	0x00004a40
        /*04dc*/ 	.word	0x00000000
        /*04e0*/ 	.word	0x00000000
        /*04e4*/ 	.short	0x010a
        /*04e6*/ 	.byte	0xff
	.zero		1


	//   ....[54]....
        /*04e8*/ 	.word	0x00004ab0
        /*04ec*/ 	.word	0x00000002
        /*04f0*/ 	.word	0x00000050
        /*04f4*/ 	.short	0x010a
        /*04f6*/ 	.byte	0xff
	.zero		1


	//   ....[55]....
        /*04f8*/ 	.word	0x00004b30
        /*04fc*/ 	.word	0x00000000
        /*0500*/ 	.word	0x00000048
        /*0504*/ 	.short	0x010a
        /*0506*/ 	.byte	0xff
	.zero		1


	//   ....[56]....
        /*0508*/ 	.word	0x00004b80
        /*050c*/ 	.word	0x00000057
        /*0510*/ 	.word	0x00000050
        /*0514*/ 	.short	0x010a
        /*0516*/ 	.byte	0xff
	.zero		1


	//   ....[57]....
        /*0518*/ 	.word	0x00004be0
        /*051c*/ 	.word	0x00000057
        /*0520*/ 	.word	0x00000040
        /*0524*/ 	.short	0x010a
        /*0526*/ 	.byte	0xff
	.zero		1


	//   ....[58]....
        /*0528*/ 	.word	0x00004c40
        /*052c*/ 	.word	0x00000003
        /*0530*/ 	.word	0x00000050
        /*0534*/ 	.short	0x010a
        /*0536*/ 	.byte	0xff
	.zero		1


	//----- nvinfo : EIATTR_NUM_MBARRIERS
	.align		4
.L_58:
        /*0538*/ 	.byte	0x03, 0x38
        /*053a*/ 	.short	0x000e


	//----- nvinfo : EIATTR_EXIT_INSTR_OFFSETS
	.align		4
        /*053c*/ 	.byte	0x04, 0x1c
        /*053e*/ 	.short	(.L_60 - .L_59)


	//   ....[0]....
.L_59:
        /*0540*/ 	.word	0x00002380


	//   ....[1]....
        /*0544*/ 	.word	0x00004640


	//----- nvinfo : EIATTR_MAX_THREADS
	.align		4
.L_60:
        /*0548*/ 	.byte	0x04, 0x05
        /*054a*/ 	.short	(.L_62 - .L_61)
.L_61:
        /*054c*/ 	.word	0x000000e0
        /*0550*/ 	.word	0x00000001
        /*0554*/ 	.word	0x00000001


	//----- nvinfo : EIATTR_CRS_STACK_SIZE
	.align		4
.L_62:
        /*0558*/ 	.byte	0x04, 0x1e
        /*055a*/ 	.short	(.L_64 - .L_63)
.L_63:
        /*055c*/ 	.word	0x00000000


	//----- nvinfo : EIATTR_CBANK_PARAM_SIZE
	.align		4
.L_64:
        /*0560*/ 	.byte	0x03, 0x19
        /*0562*/ 	.short	0x0404


	//----- nvinfo : EIATTR_PARAM_CBANK
	.align		4
        /*0564*/ 	.byte	0x04, 0x0a
        /*0566*/ 	.short	(.L_66 - .L_65)
	.align		4
.L_65:
        /*0568*/ 	.word	index@(.nv.constant0.kernel_cutlass_kernel_cudnngrouped_gemmgrouped_gemm_swiglugrouped_gemm_swiglu_quantBlockScaledContiguousGroupedGemmKernel_object_at__TiledMMA_ThrLayoutVMNK11110000_PermutationMNK____MMAAt_0)
        /*056c*/ 	.short	0x0380
        /*056e*/ 	.short	0x0404


	//----- nvinfo : EIATTR_SW_WAR
	.align		4
.L_66:
        /*0570*/ 	.byte	0x04, 0x36
        /*0572*/ 	.short	(.L_68 - .L_67)
.L_67:
        /*0574*/ 	.word	0x00000008
.L_68:


//--------------------- .nv.compat                --------------------------
	.section	.nv.compat,"",@"SHT_CUDA_COMPAT_INFO"
	.align	4
        /*0000*/ 	.byte	0x02, 0x02, 0x02, 0x00, 0x02, 0x05, 0x05, 0x00, 0x02, 0x03, 0x01, 0x00, 0x02, 0x06, 0x01, 0x00


//--------------------- .nv.callgraph             --------------------------
	.section	.nv.callgraph,"",@"SHT_CUDA_CALLGRAPH"
	.align	4
	.sectionentsize	8
	.align		4
        /*0000*/ 	.word	0x00000000
	.align		4
        /*0004*/ 	.word	0xffffffff
	.align		4
        /*0008*/ 	.word	0x00000000
	.align		4
        /*000c*/ 	.word	0xfffffffe
	.align		4
        /*0010*/ 	.word	0x00000000
	.align		4
        /*0014*/ 	.word	0xfffffffd
	.align		4
        /*0018*/ 	.word	0x00000000
	.align		4
        /*001c*/ 	.word	0xfffffffc


//--------------------- .text.kernel_cutlass_kernel_cudnngrouped_gemmgrouped_gemm_swiglugrouped_gemm_swiglu_quantBlockScaledContiguousGroupedGemmKernel_object_at__TiledMMA_ThrLayoutVMNK11110000_PermutationMNK____MMAAt_0 --------------------------
	.section	.text.kernel_cutlass_kernel_cudnngrouped_gemmgrouped_gemm_swiglugrouped_gemm_swiglu_quantBlockScaledContiguousGroupedGemmKernel_object_at__TiledMMA_ThrLayoutVMNK11110000_PermutationMNK____MMAAt_0,"ax",@progbits
	.align	128
        .global         kernel_cutlass_kernel_cudnngrouped_gemmgrouped_gemm_swiglugrouped_gemm_swiglu_quantBlockScaledContiguousGroupedGemmKernel_object_at__TiledMMA_ThrLayoutVMNK11110000_PermutationMNK____MMAAt_0
        .type           kernel_cutlass_kernel_cudnngrouped_gemmgrouped_gemm_swiglugrouped_gemm_swiglu_quantBlockScaledContiguousGroupedGemmKernel_object_at__TiledMMA_ThrLayoutVMNK11110000_PermutationMNK____MMAAt_0,@function
        .size           kernel_cutlass_kernel_cudnngrouped_gemmgrouped_gemm_swiglugrouped_gemm_swiglu_quantBlockScaledContiguousGroupedGemmKernel_object_at__TiledMMA_ThrLayoutVMNK11110000_PermutationMNK____MMAAt_0,(.L_x_85 - kernel_cutlass_kernel_cudnngrouped_gemmgrouped_gemm_swiglugrouped_gemm_swiglu_quantBlockScaledContiguousGroupedGemmKernel_object_at__TiledMMA_ThrLayoutVMNK11110000_PermutationMNK____MMAAt_0)
        .other          kernel_cutlass_kernel_cudnngrouped_gemmgrouped_gemm_swiglugrouped_gemm_swiglu_quantBlockScaledContiguousGroupedGemmKernel_object_at__TiledMMA_ThrLayoutVMNK11110000_PermutationMNK____MMAAt_0,@"STO_CUDA_ENTRY STV_DEFAULT"
kernel_cutlass_kernel_cudnngrouped_gemmgrouped_gemm_swiglugrouped_gemm_swiglu_quantBlockScaledContiguousGroupedGemmKernel_object_at__TiledMMA_ThrLayoutVMNK11110000_PermutationMNK____MMAAt_0:
.text.kernel_cutlass_kernel_cudnngrouped_gemmgrouped_gemm_swiglugrouped_gemm_swiglu_quantBlockScaledContiguousGroupedGemmKernel_object_at__TiledMMA_ThrLayoutVMNK11110000_PermutationMNK____MMAAt_0:
[----:B------:R-:W1:Y:S01]  /*0000*/  LDC R1, c[0x0][0x37c] ;  /* 0x0000df00ff017b82 */ /* 0x000e620000000800 */
[----:B------:R-:W2:Y:S01]  /*0010*/  S2R R3, SR_TID.Y ;  /* 0x0000000000037919 */ /* 0x000ea20000002200 */
[----:B------:R-:W3:Y:S01]  /*0020*/  LDCU UR5, c[0x0][0x360] ;  /* 0x00006c00ff0577ac */ /* 0x000ee20008000800 */
[----:B------:R-:W2:Y:S01]  /*0030*/  S2R R0, SR_TID.Z ;  /* 0x0000000000007919 */ /* 0x000ea20000002300 */
[----:B------:R-:W2:Y:S01]  /*0040*/  LDCU UR4, c[0x0][0x364] ;  /* 0x00006c80ff0477ac */ /* 0x000ea20008000800 */
[----:B------:R-:W3:Y:S01]  /*0050*/  S2R R104, SR_TID.X ;  /* 0x0000000000687919 */ /* 0x000ee20000002100 */
[----:B--2---:R-:W-:Y:S01]  /*0060*/  IMAD R3, R0, UR4, R3 ;  /* 0x0000000400037c24 */ /* 0x004fe2000f8e0203 */
[----:B------:R-:W2:Y:S03]  /*0070*/  LDCU.U8 UR4, c[0x0][0x381] ;  /* 0x00007020ff0477ac */ /* 0x000ea60008000000 */
[----:B---3--:R-:W-:Y:S01]  /*0080*/  IMAD R120, R3, UR5, R104 ;  /* 0x0000000503787c24 */ /* 0x008fe2000f8e0268 */
[----:B------:R-:W3:Y:S04]  /*0090*/  LDCU.U8 UR5, c[0x0][0x382] ;  /* 0x00007040ff0577ac */ /* 0x000ee80008000000 */
[----:B------:R-:W-:-:S06]  /*00a0*/  SHF.R.U32.HI R120, RZ, 0x5, R120 ;  /* 0x00000005ff787819 */ /* 0x000fcc0000011678 */
[----:B------:R-:W4:Y:S01]  /*00b0*/  SHFL.IDX PT, R120, R120, RZ, 0x1f ;  /* 0x00001fff78787589 */ /* 0x000f2200000e0000 */
[----:B--2---:R-:W-:Y:S02]  /*00c0*/  ULOP3.LUT UR4, UR4, 0x1, URZ, 0xc0, !UPT ;  /* 0x0000000104047892 */ /* 0x004fe4000f8ec0ff */
[----:B---3--:R-:W-:Y:S02]  /*00d0*/  ULOP3.LUT UR5, UR5, 0x1, URZ, 0xc0, !UPT ;  /* 0x0000000105057892 */ /* 0x008fe4000f8ec0ff */
[----:B------:R-:W-:Y:S02]  /*00e0*/  UISETP.NE.U32.AND UP5, UPT, UR4, 0x1, UPT ;  /* 0x000000010400788c */ /* 0x000fe4000bfa5070 */
[----:B------:R-:W-:Y:S01]  /*00f0*/  UISETP.NE.U32.AND UP6, UPT, UR5, 0x1, UPT ;  /* 0x000000010500788c */ /* 0x000fe2000bfc5070 */
[----:B----4-:R-:W-:-:S13]  /*0100*/  ISETP.NE.AND P0, PT, R120, 0x5, PT ;  /* 0x000000057800780c */ /* 0x010fda0003f05270 */
[----:B-1----:R-:W-:Y:S05]  /*0110*/  @P0 BRA `(.L_x_0) ;  /* 0x0000000000540947 */ /* 0x002fea0003800000 */
[----:B------:R-:W1:Y:S02]  /*0120*/  LDCU.64 UR4, c[0x0][0x348] ;  /* 0x00006900ff0477ac */ /* 0x000e640008000a00 */
[----:B-1----:R-:W-:Y:S02]  /*0130*/  UIADD3 UR14, UP0, UPT, UR4, 0x40, URZ ;  /* 0x00000040040e7890 */ /* 0x002fe4000ff1e0ff */
[----:B------:R-:W-:Y:S02]  /*0140*/  UIADD3 UR12, UP4, UPT, UR4, 0xc0, URZ ;  /* 0x000000c0040c7890 */ /* 0x000fe4000ff9e0ff */
[----:B------:R-:W-:Y:S02]  /*0150*/  UIADD3 UR10, UP3, UPT, UR4, 0x140, URZ ;  /* 0x00000140040a7890 */ /* 0x000fe4000ff7e0ff */
[----:B------:R-:W-:Y:S02]  /*0160*/  UIADD3 UR8, UP2, UPT, UR4, 0x1c0, URZ ;  /* 0x000001c004087890 */ /* 0x000fe4000ff5e0ff */
[----:B------:R-:W-:-:S02]  /*0170*/  UIADD3 UR6, UP1, UPT, UR4, 0x240, URZ ;  /* 0x0000024004067890 */ /* 0x000fc4000ff3e0ff */
[----:B------:R-:W-:Y:S02]  /*0180*/  UIADD3.X UR15, UPT, UPT, URZ, UR5, URZ, UP0, !UPT ;  /* 0x00000005ff0f7290 */ /* 0x000fe400087fe4ff */
[----:B------:R-:W-:Y:S02]  /*0190*/  UIADD3 UR4, UP0, UPT, UR4, 0x2c0, URZ ;  /* 0x000002c004047890 */ /* 0x000fe4000ff1e0ff */
[----:B------:R-:W-:Y:S02]  /*01a0*/  UIADD3.X UR13, UPT, UPT, URZ, UR5, URZ, UP4, !UPT ;  /* 0x00000005ff0d7290 */ /* 0x000fe4000a7fe4ff */
[----:B------:R-:W-:Y:S02]  /*01b0*/  UIADD3.X UR11, UPT, UPT, URZ, UR5, URZ, UP3, !UPT ;  /* 0x00000005ff0b7290 */ /* 0x000fe40009ffe4ff */
[----:B------:R-:W-:Y:S01]  /*01c0*/  UIADD3.X UR9, UPT, UPT, URZ, UR5, URZ, UP2, !UPT ;  /* 0x00000005ff097290 */ /* 0x000fe200097fe4ff */
[----:B------:R1:W-:Y:S01]  /*01d0*/  UTMACCTL.PF [UR14] ;  /* 0x000000000e0079b9 */ /* 0x0003e20008040000 */
[----:B------:R-:W-:-:S03]  /*01e0*/  UIADD3.X UR7, UPT, UPT, URZ, UR5, URZ, UP1, !UPT ;  /* 0x00000005ff077290 */ /* 0x000fc60008ffe4ff */
[----:B------:R1:W-:Y:S01]  /*01f0*/  UTMACCTL.PF [UR12] ;  /* 0x000000000c0079b9 */ /* 0x0003e20008040000 */
[----:B------:R-:W-:Y:S01]  /*0200*/  UIADD3.X UR5, UPT, UPT, URZ, UR5, URZ, UP0, !UPT ;  /* 0x00000005ff057290 */ /* 0x000fe200087fe4ff */
[----:B------:R1:W-:Y:S02]  /*0210*/  UTMACCTL.PF [UR10] ;  /* 0x000000000a0079b9 */ /* 0x0003e40008040000 */
[----:B------:R1:W-:Y:S02]  /*0220*/  UTMACCTL.PF [UR8] ;  /* 0x00000000080079b9 */ /* 0x0003e40008040000 */
[----:B------:R1:W-:Y:S04]  /*0230*/  UTMACCTL.PF [UR6] ;  /* 0x00000000060079b9 */ /* 0x0003e80008040000 */
[----:B------:R1:W-:Y:S01]  /*0240*/  UTMACCTL.PF [UR4] ;  /* 0x00000000040079b9 */ /* 0x0003e20008040000 */
[----:B------:R-:W-:Y:S01]  /*0250*/  UPLOP3.LUT UP4, UPT, UPT, UPT, UPT, 0x40, 0x4 ;  /* 0x000000000004789c */ /* 0x000fe20003f8e870 */
[----:B-1----:R-:W-:Y:S10]  /*0260*/  BRA `(.L_x_1) ;  /* 0x0000000000547947 */ /* 0x002ff40003800000 */
.L_x_0:
[----:B------:R-:W-:Y:S01]  /*0270*/  ISETP.NE.AND P0, PT, R120, RZ, PT ;  /* 0x000000ff7800720c */ /* 0x000fe20003f05270 */
[----:B------:R-:W-:-:S12]  /*0280*/  UPLOP3.LUT UP4, UPT, UPT, UPT, UPT, 0x40, 0x4 ;  /* 0x000000000004789c */ /* 0x000fd80003f8e870 */
[----:B------:R-:W-:Y:S05]  /*0290*/  @P0 BRA `(.L_x_1) ;  /* 0x0000000000480947 */ /* 0x000fea0003800000 */
[----:B------:R-:W1:Y:S01]  /*02a0*/  S2UR UR5, SR_CgaCtaId ;  /* 0x00000000000579c3 */ /* 0x000e620000008800 */
[----:B------:R-:W-:Y:S01]  /*02b0*/  UMOV UR6, 0x400 ;  /* 0x0000040000067882 */ /* 0x000fe20000000000 */
[----:B------:R-:W-:Y:S01]  /*02c0*/  UMOV UR4, 0x1 ;  /* 0x0000000100047882 */ /* 0x000fe20000000000 */
[----:B------:R-:W-:Y:S02]  /*02d0*/  UPLOP3.LUT UP4, UPT, UPT, UPT, UPT, 0x80, 0x8 ;  /* 0x000000000008789c */ /* 0x000fe40003f8f070 */
[----:B-1----:R-:W-:Y:S02]  /*02e0*/  ULEA UR5, UR5, UR6, 0x18 ;  /* 0x0000000605057291 */ /* 0x002fe4000f8ec0ff */
[----:B------:R-:W-:-:S04]  /*02f0*/  UIADD3 UR6, UPT, UPT, -UR4, 0x100000, URZ ;  /* 0x0010000004067890 */ /* 0x000fc8000fffe1ff */
[----:B------:R-:W-:Y:S02]  /*0300*/  USHF.L.U32 UR7, UR6, 0xb, URZ ;  /* 0x0000000b06077899 */ /* 0x000fe400080006ff */
[----:B------:R-:W-:Y:S01]  /*0310*/  USHF.L.U32 UR6, UR6, 0x1, URZ ;  /* 0x0000000106067899 */ /* 0x000fe200080006ff */
[----:B------:R-:W1:Y:S11]  /*0320*/  FENCE.VIEW.ASYNC.S ;  /* 0x00000000000073c6 */ /* 0x000e760000000000 */
[----:B-1----:R1:W2:Y:S01]  /*0330*/  SYNCS.EXCH.64 URZ, [UR5], UR6 ;  /* 0x0000000605ff75b2 */ /* 0x0022a20008000100 */
[----:B------:R1:W3:Y:S01]  /*0340*/  SYNCS.EXCH.64 URZ, [UR5+0x8], UR6 ;  /* 0x0000080605ff75b2 */ /* 0x0002e20008000100 */
[----:B------:R1:W4:Y:S01]  /*0350*/  SYNCS.EXCH.64 URZ, [UR5+0x10], UR6 ;  /* 0x0000100605ff75b2 */ /* 0x0003220008000100 */
[----:B------:R1:W1:Y:S01]  /*0360*/  SYNCS.EXCH.64 URZ, [UR5+0x18], UR6 ;  /* 0x0000180605ff75b2 */ /* 0x0002620008000100 */
[----:B------:R1:W1:Y:S01]  /*0370*/  SYNCS.EXCH.64 URZ, [UR5+0x20], UR6 ;  /* 0x0000200605ff75b2 */ /* 0x0002620008000100 */
[----:B------:R1:W1:Y:S01]  /*0380*/  SYNCS.EXCH.64 URZ, [UR5+0x28], UR6 ;  /* 0x0000280605ff75b2 */ /* 0x0002620008000100 */
[----:B------:R1:W1:Y:S01]  /*0390*/  SYNCS.EXCH.64 URZ, [UR5+0x30], UR6 ;  /* 0x0000300605ff75b2 */ /* 0x0002620008000100 */
[----:B------:R1:W1:Y:S01]  /*03a0*/  SYNCS.EXCH.64 URZ, [UR5+0x38], UR6 ;  /* 0x0000380605ff75b2 */ /* 0x0002620008000100 */
[----:B------:R-:W-:Y:S01]  /*03b0*/  NOP ;  /* 0x0000000000007918 */ /* 0x000fe20000000000 */
.L_x_1:
[----:B------:R-:W-:Y:S01]  /*03c0*/  NOP ;  /* 0x0000000000007918 */ /* 0x000fe20000000000 */
[----:B-1234-:R-:W-:Y:S06]  /*03d0*/  BAR.SYNC.DEFER_BLOCKING 0x0 ;  /* 0x0000000000007b1d */ /* 0x01efec0000010000 */
[----:B------:R-:W-:Y:S05]  /*03e0*/  BRA.U !UP4, `(.L_x_2) ;  /* 0x000000010c3c7547 */ /* 0x000fea000b800000 */
[----:B------:R-:W1:Y:S01]  /*03f0*/  S2UR UR6, SR_CgaCtaId ;  /* 0x00000000000679c3 */ /* 0x000e620000008800 */
[----:B------:R-:W-:Y:S01]  /*0400*/  UMOV UR7, 0x400 ;  /* 0x0000040000077882 */ /* 0x000fe20000000000 */
[----:B------:R-:W-:Y:S01]  /*0410*/  UMOV UR5, 0x1 ;  /* 0x0000000100057882 */ /* 0x000fe20000000000 */
[----:B------:R-:W-:Y:S01]  /*0420*/  UMOV UR4, 0x4 ;  /* 0x0000000400047882 */ /* 0x000fe20000000000 */
[----:B------:R-:W-:-:S04]  /*0430*/  UIADD3 UR8, UPT, UPT, -UR5, 0x100000, URZ ;  /* 0x0010000005087890 */ /* 0x000fc8000fffe1ff */
[----:B------:R-:W-:Y:S02]  /*0440*/  USHF.L.U32 UR9, UR8, 0xb, URZ ;  /* 0x0000000b08097899 */ /* 0x000fe400080006ff */
[----:B------:R-:W-:Y:S02]  /*0450*/  USHF.L.U32 UR8, UR8, 0x1, URZ ;  /* 0x0000000108087899 */ /* 0x000fe400080006ff */
[----:B------:R-:W-:-:S04]  /*0460*/  UIADD3 UR4, UPT, UPT, -UR4, 0x100000, URZ ;  /* 0x0010000004047890 */ /* 0x000fc8000fffe1ff */
[----:B------:R-:W-:Y:S02]  /*0470*/  USHF.L.U32 UR5, UR4, 0xb, URZ ;  /* 0x0000000b04057899 */ /* 0x000fe400080006ff */
[----:B------:R-:W-:Y:S02]  /*0480*/  USHF.L.U32 UR4, UR4, 0x1, URZ ;  /* 0x0000000104047899 */ /* 0x000fe400080006ff */
[----:B-1----:R-:W-:Y:S01]  /*0490*/  ULEA UR6, UR6, UR7, 0x18 ;  /* 0x0000000706067291 */ /* 0x002fe2000f8ec0ff */
[----:B------:R-:W1:Y:S11]  /*04a0*/  FENCE.VIEW.ASYNC.S ;  /* 0x00000000000073c6 */ /* 0x000e760000000000 */
[----:B-1----:R1:W2:Y:S01]  /*04b0*/  SYNCS.EXCH.64 URZ, [UR6+0x40], UR8 ;  /* 0x0000400806ff75b2 */ /* 0x0022a20008000100 */
[----:B------:R1:W3:Y:S01]  /*04c0*/  SYNCS.EXCH.64 URZ, [UR6+0x48], UR4 ;  /* 0x0000480406ff75b2 */ /* 0x0002e20008000100 */
[----:B------:R-:W-:Y:S01]  /*04d0*/  NOP ;  /* 0x0000000000007918 */ /* 0x000fe20000000000 */
.L_x_2:
[----:B------:R-:W-:Y:S01]  /*04e0*/  NOP ;  /* 0x0000000000007918 */ /* 0x000fe20000000000 */
[----:B--23--:R-:W-:Y:S06]  /*04f0*/  BAR.SYNC.DEFER_BLOCKING 0x0 ;  /* 0x0000000000007b1d */ /* 0x00cfec0000010000 */
[----:B------:R-:W-:Y:S05]  /*0500*/  BRA.U !UP4, `(.L_x_3) ;  /* 0x000000010c447547 */ /* 0x000fea000b800000 */
[----:B-1----:R-:W1:Y:S01]  /*0510*/  S2UR UR6, SR_CgaCtaId ;  /* 0x00000000000679c3 */ /* 0x002e620000008800 */
        /* <DEDUP_REMOVED lines=11> */
[----:B-1----:R2:W3:Y:S01]  /*05d0*/  SYNCS.EXCH.64 URZ, [UR6+0x50], UR8 ;  /* 0x0000500806ff75b2 */ /* 0x0024e20008000100 */
[----:B------:R2:W4:Y:S01]  /*05e0*/  SYNCS.EXCH.64 URZ, [UR6+0x58], UR8 ;  /* 0x0000580806ff75b2 */ /* 0x0005220008000100 */
[----:B------:R2:W1:Y:S01]  /*05f0*/  SYNCS.EXCH.64 URZ, [UR6+0x60], UR4 ;  /* 0x0000600406ff75b2 */ /* 0x0004620008000100 */
[----:B------:R2:W1:Y:S02]  /*0600*/  SYNCS.EXCH.64 URZ, [UR6+0x68], UR4 ;  /* 0x0000680406ff75b2 */ /* 0x0004640008000100 */
[----:B--2---:R-:W-:Y:S01]  /*0610*/  NOP ;  /* 0x0000000000007918 */ /* 0x004fe20000000000 */
.L_x_3:
[----:B------:R-:W-:Y:S01]  /*0620*/  NOP ;  /* 0x0000000000007918 */ /* 0x000fe20000000000 */
[----:B-1-34-:R-:W-:Y:S08]  /*0630*/  BAR.SYNC.DEFER_BLOCKING 0x0 ;  /* 0x0000000000007b1d */ /* 0x01aff00000010000 */
[----:B------:R-:W-:Y:S01]  /*0640*/  BAR.SYNC.DEFER_BLOCKING 0x1, 0xe0 ;  /* 0x0043800000007b1d */ /* 0x000fe20000010000 */
[----:B------:R-:W-:-:S05]  /*0650*/  ISETP.NE.AND P0, PT, R120, 0x6, PT ;  /* 0x000000067800780c */ /* 0x000fca0003f05270 */
[----:B------:R-:W1:Y:S08]  /*0660*/  LDCU.64 UR14, c[0x0][0x358] ;  /* 0x00006b00ff0e77ac */ /* 0x000e700008000a00 */
[----:B------:R-:W-:Y:S05]  /*0670*/  @P0 BRA `(.L_x_4) ;  /* 0x0000000800880947 */ /* 0x000fea0003800000 */
[----:B------:R-:W-:Y:S01]  /*0680*/  LOP3.LUT R0, R104, 0x1f, RZ, 0xc0, !PT ;  /* 0x0000001f68007812 */ /* 0x000fe200078ec0ff */
[----:B------:R-:W-:Y:S01]  /*0690*/  IMAD.MOV.U32 R18, RZ, RZ, 0x7fffffff ;  /* 0x7fffffffff127424 */ /* 0x000fe200078e00ff */
[----:B------:R-:W2:Y:S01]  /*06a0*/  S2UR UR9, SR_CTAID.Z ;  /* 0x00000000000979c3 */ /* 0x000ea20000002700 */
[----:B------:R-:W2:Y:S01]  /*06b0*/  LDCU.64 UR6, c[0x0][0x760] ;  /* 0x0000ec00ff0677ac */ /* 0x000ea20008000a00 */
[C---:B------:R-:W-:Y:S01]  /*06c0*/  ISETP.GT.U32.AND P0, PT, R0.reuse, 0x7, PT ;  /* 0x000000070000780c */ /* 0x040fe20003f04070 */
[----:B------:R-:W3:Y:S01]  /*06d0*/  LDCU.U8 UR8, c[0x0][0x768] ;  /* 0x0000ed00ff0877ac */ /* 0x000ee20008000000 */
[----:B------:R-:W4:Y:S01]  /*06e0*/  LDCU.U8 UR10, c[0x0][0x769] ;  /* 0x0000ed20ff0a77ac */ /* 0x000f220008000000 */
[----:B------:R-:W5:Y:S10]  /*06f0*/  LDCU.U8 UR13, c[0x0][0x781] ;  /* 0x0000f020ff0d77ac */ /* 0x000f740008000000 */
[----:B------:R-:W1:Y:S01]  /*0700*/  @!P0 LDC.64 R2, c[0x0][0x748] ;  /* 0x0001d200ff028b82 */ /* 0x000e620000000a00 */
[----:B------:R-:W1:Y:S02]  /*0710*/  LDCU UR20, c[0x0][0x770] ;  /* 0x0000ee00ff1477ac */ /* 0x000e640008000800 */
[----:B-1----:R-:W-:-:S05]  /*0720*/  @!P0 IMAD.WIDE.U32 R2, R0, 0x4, R2 ;  /* 0x0000000400028825 */ /* 0x002fca00078e0002 */
[----:B------:R-:W5:Y:S01]  /*0730*/  @!P0 LDG.E R18, desc[UR14][R2.64] ;  /* 0x0000000e02128981 */ /* 0x000f62000c1e1900 */
[----:B--2---:R-:W-:Y:S01]  /*0740*/  UIMAD.WIDE.U32 UR4, UR9, UR7, URZ ;  /* 0x00000007090472a5 */ /* 0x004fe2000f8e00ff */
[----:B------:R-:W-:Y:S01]  /*0750*/  HFMA2 R0, -RZ, RZ, 0, 5.9604644775390625e-08 ;  /* 0x00000001ff007431 */ /* 0x000fe200000001ff */
[----:B------:R-:W-:Y:S01]  /*0760*/  UISETP.GT.U32.AND UP0, UPT, UR9, 0x1ff, UPT ;  /* 0x000001ff0900788c */ /* 0x000fe2000bf04070 */
[----:B------:R-:W-:-:S04]  /*0770*/  IMAD.MOV.U32 R10, RZ, RZ, RZ ;  /* 0x000000ffff0a7224 */ /* 0x000fc800078e00ff */
[----:B------:R-:W-:Y:S02]  /*0780*/  UMOV UR11, UR5 ;  /* 0x00000005000b7c82 */ /* 0x000fe40008000000 */
[----:B------:R-:W-:Y:S02]  /*0790*/  UIADD3 UR7, UPT, UPT, -UR11, UR9, URZ ;  /* 0x000000090b077290 */ /* 0x000fe4000fffe1ff */
[----:B------:R-:W1:Y:S02]  /*07a0*/  LDCU.64 UR4, c[0x0][0x778] ;  /* 0x0000ef00ff0477ac */ /* 0x000e640008000a00 */
[----:B---3--:R-:W-:-:S04]  /*07b0*/  USHF.R.U32.HI UR7, URZ, UR8, UR7 ;  /* 0x00000008ff077299 */ /* 0x008fc80008011607 */
[----:B------:R-:W-:-:S04]  /*07c0*/  UIADD3 UR11, UPT, UPT, UR11, UR7, URZ ;  /* 0x000000070b0b7290 */ /* 0x000fc8000fffe0ff */
[----:B----4-:R-:W-:-:S03]  /*07d0*/  USHF.R.U32.HI UR11, URZ, UR10, UR11 ;  /* 0x0000000aff0b7299 */ /* 0x010fc6000801160b */
[----:B------:R-:W2:Y:S01]  /*07e0*/  LDCU.U8 UR7, c[0x0][0x780] ;  /* 0x0000f000ff0777ac */ /* 0x000ea20008000000 */
[----:B------:R-:W-:-:S04]  /*07f0*/  UIADD3 UR11, UPT, UPT, -UR11, URZ, URZ ;  /* 0x000000ff0b0b7290 */ /* 0x000fc8000fffe1ff */
[----:B------:R-:W-:-:S04]  /*0800*/  UIMAD UR6, UR11, UR6, UR9 ;  /* 0x000000060b0672a4 */ /* 0x000fc8000f8e0209 */
[----:B-1----:R-:W-:-:S07]  /*0810*/  UIMAD.WIDE.U32 UR16, UR6, UR5, URZ ;  /* 0x00000005061072a5 */ /* 0x002fce000f8e00ff */
[----:B------:R-:W-:Y:S02]  /*0820*/  UMOV UR5, UR17 ;  /* 0x0000001100057c82 */ /* 0x000fe40008000000 */
[----:B------:R-:W-:Y:S02]  /*0830*/  UIADD3 UR18, UPT, UPT, UR6, -UR5, URZ ;  /* 0x8000000506127290 */ /* 0x000fe4000fffe0ff */
[----:B------:R-:W1:Y:S02]  /*0840*/  LDCU.U8 UR17, c[0x0][0x774] ;  /* 0x0000ee80ff1177ac */ /* 0x000e640008000000 */
[----:B--2---:R-:W-:Y:S01]  /*0850*/  USHF.R.U32.HI UR18, URZ, UR7, UR18 ;  /* 0x00000007ff127299 */ /* 0x004fe20008011612 */
[----:B------:R-:W2:Y:S03]  /*0860*/  LDCU.U8 UR16, c[0x0][0x775] ;  /* 0x0000eea0ff1077ac */ /* 0x000ea60008000000 */
[----:B------:R-:W-:Y:S01]  /*0870*/  UIADD3 UR18, UPT, UPT, UR5, UR18, URZ ;  /* 0x0000001205127290 */ /* 0x000fe2000fffe0ff */
[----:B------:R-:W3:Y:S03]  /*0880*/  LDCU UR5, c[0x0][0x76c] ;  /* 0x0000ed80ff0577ac */ /* 0x000ee60008000800 */
[----:B-----5:R-:W-:-:S04]  /*0890*/  USHF.R.U32.HI UR18, URZ, UR13, UR18 ;  /* 0x0000000dff127299 */ /* 0x020fc80008011612 */
[----:B------:R-:W-:Y:S02]  /*08a0*/  UIMAD.WIDE.U32 UR20, UR18, UR20, URZ ;  /* 0x00000014121472a5 */ /* 0x000fe4000f8e00ff */
[----:B------:R-:W-:-:S04]  /*08b0*/  UIADD3 UR12, UPT, UPT, -UR18, URZ, URZ ;  /* 0x000000ff120c7290 */ /* 0x000fc8000fffe1ff */
[----:B------:R-:W-:Y:S01]  /*08c0*/  UIMAD UR4, UR12, UR4, UR6 ;  /* 0x000000040c0472a4 */ /* 0x000fe2000f8e0206 */
[----:B------:R-:W-:Y:S02]  /*08d0*/  UMOV UR19, UR21 ;  /* 0x0000001500137c82 */ /* 0x000fe40008000000 */
[----:B------:R-:W-:-:S03]  /*08e0*/  UIADD3 UR11, UPT, UPT, UR18, -UR19, URZ ;  /* 0x80000013120b7290 */ /* 0x000fc6000fffe0ff */
[----:B------:R-:W-:Y:S01]  /*08f0*/  MOV R5, UR4 ;  /* 0x0000000400057c02 */ /* 0x000fe20008000f00 */
[----:B-1----:R-:W-:-:S04]  /*0900*/  USHF.R.U32.HI UR11, URZ, UR17, UR11 ;  /* 0x00000011ff0b7299 */ /* 0x002fc8000801160b */
[----:B------:R-:W-:-:S04]  /*0910*/  UIADD3 UR11, UPT, UPT, UR19, UR11, URZ ;  /* 0x0000000b130b7290 */ /* 0x000fc8000fffe0ff */
[----:B--2---:R-:W-:-:S04]  /*0920*/  USHF.R.U32.HI UR11, URZ, UR16, UR11 ;  /* 0x00000010ff0b7299 */ /* 0x004fc8000801160b */
[----:B------:R-:W-:-:S04]  /*0930*/  UIADD3 UR11, UPT, UPT, -UR11, URZ, URZ ;  /* 0x000000ff0b0b7290 */ /* 0x000fc8000fffe1ff */
[----:B---3--:R-:W-:-:S06]  /*0940*/  UIMAD UR5, UR11, UR5, UR18 ;  /* 0x000000050b0572a4 */ /* 0x008fcc000f8e0212 */
[----:B------:R-:W-:Y:S01]  /*0950*/  IMAD.U32 R4, RZ, RZ, UR5 ;  /* 0x00000005ff047e24 */ /* 0x000fe2000f8e00ff */
[----:B------:R1:W2:Y:S01]  /*0960*/  SHFL.IDX PT, R2, R18, 0x7, 0x1f ;  /* 0x00e01f0012027f89 */ /* 0x0002a200000e0000 */
[----:B------:R-:W-:Y:S05]  /*0970*/  BRA.U UP0, `(.L_x_5) ;  /* 0x0000000500547547 */ /* 0x000fea000b800000 */
[----:B--2---:R-:W-:Y:S01]  /*0980*/  SHF.R.S32.HI R17, RZ, 0x1f, R2 ;  /* 0x0000001fff117819 */ /* 0x004fe20000011402 */
[----:B------:R-:W2:Y:S01]  /*0990*/  LDC R0, c[0x0][0x374] ;  /* 0x0000dd00ff007b82 */ /* 0x000ea20000000800 */
[----:B------:R-:W-:Y:S01]  /*09a0*/  IMAD.U32 R19, RZ, RZ, UR9 ;  /* 0x00000009ff137e24 */ /* 0x000fe2000f8e00ff */
[----:B------:R-:W-:Y:S01]  /*09b0*/  MOV R10, RZ ;  /* 0x000000ff000a7202 */ /* 0x000fe20000000f00 */
[----:B------:R-:W-:Y:S01]  /*09c0*/  IMAD.MOV.U32 R6, RZ, RZ, -0x1 ;  /* 0xffffffffff067424 */ /* 0x000fe200078e00ff */
[----:B------:R-:W-:Y:S02]  /*09d0*/  LEA.HI R17, R17, R2, RZ, 0x7 ;  /* 0x0000000211117211 */ /* 0x000fe400078f38ff */
[----:B------:R-:W-:Y:S02]  /*09e0*/  MOV R15, RZ ;  /* 0x000000ff000f7202 */ /* 0x000fe40000000f00 */
[----:B------:R-:W2:Y:S01]  /*09f0*/  LDC R7, c[0x0][0x370] ;  /* 0x0000dc00ff077b82 */ /* 0x000ea20000000800 */
[----:B------:R-:W-:-:S04]  /*0a00*/  LOP3.LUT R3, R17, 0xffffff80, RZ, 0xc0, !PT ;  /* 0xffffff8011037812 */ /* 0x000fc800078ec0ff */
[----:B------:R-:W-:-:S03]  /*0a10*/  ISETP.NE.AND P0, PT, R2, R3, PT ;  /* 0x000000030200720c */ /* 0x000fc60003f05270 */
[----:B------:R-:W3:Y:S01]  /*0a20*/  LDC R16, c[0x0][0x378] ;  /* 0x0000de00ff107b82 */ /* 0x000ee20000000800 */
[----:B------:R-:W-:-:S07]  /*0a30*/  ISETP.LT.AND P0, PT, R2, RZ, P0 ;  /* 0x000000ff0200720c */ /* 0x000fce0000701270 */
[----:B------:R-:W4:Y:S08]  /*0a40*/  LDC R12, c[0x0][0x770] ;  /* 0x0001dc00ff0c7b82 */ /* 0x000f300000000800 */
[----:B------:R-:W1:Y:S01]  /*0a50*/  LDC R11, c[0x0][0x76c] ;  /* 0x0001db00ff0b7b82 */ /* 0x000e620000000800 */
[----:B--2---:R-:W-:Y:S01]  /*0a60*/  IMAD R7, R0, R7, RZ ;  /* 0x0000000700077224 */ /* 0x004fe200078e02ff */
[----:B------:R-:W-:-:S02]  /*0a70*/  SHF.R.S32.HI R0, RZ, 0x7, R17 ;  /* 0x00000007ff007819 */ /* 0x000fc40000011411 */
[----:B------:R-:W-:-:S03]  /*0a80*/  LEA.HI.SX32 R17, R17, 0xffffffff, 0x19 ;  /* 0xffffffff11117811 */ /* 0x000fc600078fcaff */
[----:B------:R-:W-:Y:S01]  /*0a90*/  @!P0 IMAD.MOV R17, RZ, RZ, R0 ;  /* 0x000000ffff118224 */ /* 0x000fe200078e0200 */
[----:B------:R-:W2:Y:S01]  /*0aa0*/  LDC.64 R8, c[0x0][0x760] ;  /* 0x0001d800ff087b82 */ /* 0x000ea20000000a00 */
[----:B---3--:R-:W-:Y:S02]  /*0ab0*/  IMAD R16, R7, R16, RZ ;  /* 0x0000001007107224 */ /* 0x008fe400078e02ff */
[----:B------:R-:W-:-:S05]  /*0ac0*/  IMAD.MOV.U32 R0, RZ, RZ, 0x1 ;  /* 0x00000001ff007424 */ /* 0x000fca00078e00ff */
[----:B------:R-:W3:Y:S02]  /*0ad0*/  LDC.64 R2, c[0x0][0x778] ;  /* 0x0001de00ff027b82 */ /* 0x000ee40000000a00 */
.L_x_10:
[----:B------:R-:W-:-:S13]  /*0ae0*/  ISETP.GE.AND P0, PT, R4, R17, PT ;  /* 0x000000110400720c */ /* 0x000fda0003f06270 */
[----:B------:R-:W-:Y:S05]  /*0af0*/  @P0 BRA `(.L_x_6) ;  /* 0x0000000000940947 */ /* 0x000fea0003800000 */
[----:B------:R-:W-:-:S04]  /*0b00*/  SHF.L.U32 R7, R4, 0x7, RZ ;  /* 0x0000000704077819 */ /* 0x000fc800000006ff */
[----:B------:R-:W-:-:S13]  /*0b10*/  ISETP.GE.AND P0, PT, R7, R15, PT ;  /* 0x0000000f0700720c */ /* 0x000fda0003f06270 */
[----:B------:R-:W-:Y:S05]  /*0b20*/  @!P0 BRA `(.L_x_7) ;  /* 0x0000000000388947 */ /* 0x000fea0003800000 */
[----:B------:R-:W-:Y:S01]  /*0b30*/  VIADD R13, R6, 0x1 ;  /* 0x00000001060d7836 */ /* 0x000fe20000000000 */
[----:B------:R-:W-:-:S04]  /*0b40*/  MOV R6, 0xffffffff ;  /* 0xffffffff00067802 */ /* 0x000fc80000000f00 */
[----:B------:R-:W-:-:S13]  /*0b50*/  ISETP.GT.U32.AND P0, PT, R13, 0x1f, PT ;  /* 0x0000001f0d00780c */ /* 0x000fda0003f04070 */
[----:B------:R-:W-:Y:S05]  /*0b60*/  @P0 BRA `(.L_x_8) ;  /* 0x0000000000240947 */ /* 0x000fea0003800000 */
[----:B------:R-:W-:Y:S01]  /*0b70*/  ISETP.GT.AND P0, PT, R18, R7, PT ;  /* 0x000000071200720c */ /* 0x000fe20003f04270 */
[----:B------:R-:W-:-:S05]  /*0b80*/  IMAD.MOV.U32 R6, RZ, RZ, -0x1 ;  /* 0xffffffffff067424 */ /* 0x000fca00078e00ff */
[----:B------:R-:W-:-:S07]  /*0b90*/  SHF.L.U32 R6, R6, R13, RZ ;  /* 0x0000000d06067219 */ /* 0x000fce00000006ff */
[----:B------:R-:W-:-:S04]  /*0ba0*/  VOTE.ANY R7, PT, P0 ;  /* 0x0000000000077806 */ /* 0x000fc800000e0100 */
[----:B------:R-:W-:-:S05]  /*0bb0*/  LOP3.LUT P0, R7, R7, RZ, R6, 0xa0, !PT ;  /* 0x000000ff07077212 */ /* 0x000fca000780a006 */
[----:B------:R-:W-:-:S05]  /*0bc0*/  VIADD R6, R7, 0xffffffff ;  /* 0xffffffff07067836 */ /* 0x000fca0000000000 */
[----:B------:R-:W-:-:S04]  /*0bd0*/  LOP3.LUT R7, R7, R6, RZ, 0xc, !PT ;  /* 0x0000000607077212 */ /* 0x000fc800078e0cff */
[----:B------:R-:W5:Y:S02]  /*0be0*/  POPC R6, R7 ;  /* 0x0000000700067309 */ /* 0x000f640000000000 */
[----:B-----5:R-:W-:-:S07]  /*0bf0*/  SEL R6, R6, 0xffffffff, P0 ;  /* 0xffffffff06067807 */ /* 0x020fce0000000000 */
.L_x_8:
[----:B------:R4:W3:Y:S02]  /*0c00*/  SHFL.IDX PT, R15, R18, R6, 0x1f ;  /* 0x00001f06120f7589 */ /* 0x0008e400000e0000 */
.L_x_7:
[----:B------:R-:W5:Y:S01]  /*0c10*/  S2R R13, SR_CgaCtaId ;  /* 0x00000000000d7919 */ /* 0x000f620000008800 */
[----:B------:R-:W-:Y:S01]  /*0c20*/  MOV R14, 0x400 ;  /* 0x00000400000e7802 */ /* 0x000fe20000000f00 */
[----:B------:R-:W-:-:S03]  /*0c30*/  IMAD.U32 R21, R0, -0x80000000, RZ ;  /* 0x8000000000157824 */ /* 0x000fc600078e00ff */
[----:B-----5:R-:W-:-:S05]  /*0c40*/  LEA R13, R13, R14, 0x18 ;  /* 0x0000000e0d0d7211 */ /* 0x020fca00078ec0ff */
[----:B------:R-:W-:-:S04]  /*0c50*/  IMAD R14, R10, 0x8, R13 ;  /* 0x000000080a0e7824 */ /* 0x000fc800078e020d */
[----:B------:R-:W5:Y:S02]  /*0c60*/  SYNCS.PHASECHK.TRANS64.TRYWAIT P0, [R14+URZ+0x60], R21 ;  /* 0x000060150e0075a7 */ /* 0x000f6400080011ff */
[----:B-----5:R-:W-:Y:S05]  /*0c70*/  @!P0 BRA `(.L_x_9) ;  /* 0x0000003800748947 */ /* 0x020fea0003800000 */
.L_x_59:
[----:B------:R-:W-:Y:S01]  /*0c80*/  ELECT P0, URZ, PT ;  /* 0x0000000000ff782f */ /* 0x000fe20003800000 */
[----:B------:R-:W-:-:S12]  /*0c90*/  IMAD.MOV.U32 R7, RZ, RZ, 0x1 ;  /* 0x00000001ff077424 */ /* 0x000fd800078e00ff */
[C---:B------:R-:W-:Y:S02]  /*0ca0*/  @P0 IMAD R13, R10.reuse, 0x10, R13 ;  /* 0x000000100a0d0824 */ /* 0x040fe400078e020d */
[----:B------:R-:W-:-:S03]  /*0cb0*/  VIADD R10, R10, 0x1 ;  /* 0x000000010a0a7836 */ /* 0x000fc60000000000 */
[----:B------:R4:W-:Y:S02]  /*0cc0*/  @P0 STS.128 [R13+0x36410], R4 ;  /* 0x036410040d000388 */ /* 0x0009e40000000c00 */
[----:B------:R-:W-:Y:S01]  /*0cd0*/  ISETP.NE.AND P0, PT, R10, 0x2, PT ;  /* 0x000000020a00780c */ /* 0x000fe20003f05270 */
[----:B------:R5:W-:Y:S06]  /*0ce0*/  MEMBAR.ALL.CTA ;  /* 0x0000000000007992 */ /* 0x000bec0000008000 */
[----:B-----5:R-:W5:Y:S01]  /*0cf0*/  FENCE.VIEW.ASYNC.S ;  /* 0x00000000000073c6 */ /* 0x020f620000000000 */
[----:B----4-:R-:W-:-:S02]  /*0d00*/  SEL R21, RZ, 0x1, P0 ;  /* 0x00000001ff157807 */ /* 0x010fc40000000000 */
[----:B------:R-:W-:Y:S02]  /*0d10*/  SEL R10, R10, RZ, P0 ;  /* 0x000000ff0a0a7207 */ /* 0x000fe40000000000 */
[----:B------:R-:W-:Y:S01]  /*0d20*/  LOP3.LUT R0, R0, R21, RZ, 0x3c, !PT ;  /* 0x0000001500007212 */ /* 0x000fe200078e3cff */
[----:B-----5:R-:W-:Y:S06]  /*0d30*/  BAR.SYNC.DEFER_BLOCKING 0x4, 0x20 ;  /* 0x0100800000007b1d */ /* 0x020fec0000010000 */
[----:B------:R4:W-:Y:S02]  /*0d40*/  SYNCS.ARRIVE.TRANS64.ART0 RZ, [R14+URZ+0x50], R7 ;  /* 0x000050070eff79a7 */ /* 0x0009e400085000ff */
.L_x_6:
[----:B------:R-:W-:-:S04]  /*0d50*/  IMAD.IADD R19, R16, 0x1, R19 ;  /* 0x0000000110137824 */ /* 0x000fc800078e0213 */
[C---:B--2---:R-:W-:Y:S01]  /*0d60*/  IMAD.HI.U32 R5, R19.reuse, R9, RZ ;  /* 0x0000000913057227 */ /* 0x044fe200078e00ff */
[----:B------:R-:W-:-:S03]  /*0d70*/  ISETP.GE.AND P0, PT, R19, 0x200, PT ;  /* 0x000002001300780c */ /* 0x000fc60003f06270 */
[----:B------:R-:W-:-:S05]  /*0d80*/  IMAD.IADD R4, R19, 0x1, -R5 ;  /* 0x0000000113047824 */ /* 0x000fca00078e0a05 */
[----:B------:R-:W-:-:S04]  /*0d90*/  SHF.R.U32.HI R4, RZ, UR8, R4 ;  /* 0x00000008ff047c19 */ /* 0x000fc80008011604 */
[----:B------:R-:W-:-:S04]  /*0da0*/  IADD3 R4, PT, PT, R5, R4, RZ ;  /* 0x0000000405047210 */ /* 0x000fc80007ffe0ff */
[----:B----4-:R-:W-:-:S05]  /*0db0*/  SHF.R.U32.HI R14, RZ, UR10, R4 ;  /* 0x0000000aff0e7c19 */ /* 0x010fca0008011604 */
[----:B------:R-:W-:-:S04]  /*0dc0*/  IMAD.MOV R14, RZ, RZ, -R14 ;  /* 0x000000ffff0e7224 */ /* 0x000fc800078e0a0e */
[----:B------:R-:W-:-:S04]  /*0dd0*/  IMAD R14, R8, R14, R19 ;  /* 0x0000000e080e7224 */ /* 0x000fc800078e0213 */
[----:B---3--:R-:W-:-:S05]  /*0de0*/  IMAD.HI.U32 R5, R14, R3, RZ ;  /* 0x000000030e057227 */ /* 0x008fca00078e00ff */
[----:B------:R-:W-:-:S04]  /*0df0*/  IADD3 R4, PT, PT, R14, -R5, RZ ;  /* 0x800000050e047210 */ /* 0x000fc80007ffe0ff */
[----:B------:R-:W-:-:S05]  /*0e00*/  SHF.R.U32.HI R4, RZ, UR7, R4 ;  /* 0x00000007ff047c19 */ /* 0x000fca0008011604 */
[----:B------:R-:W-:-:S05]  /*0e10*/  IMAD.IADD R4, R5, 0x1, R4 ;  /* 0x0000000105047824 */ /* 0x000fca00078e0204 */
[----:B------:R-:W-:-:S05]  /*0e20*/  SHF.R.U32.HI R7, RZ, UR13, R4 ;  /* 0x0000000dff077c19 */ /* 0x000fca0008011604 */
[----:B------:R-:W-:-:S05]  /*0e30*/  IMAD.HI.U32 R5, R7, R12, RZ ;  /* 0x0000000c07057227 */ /* 0x000fca00078e00ff */
[----:B------:R-:W-:-:S04]  /*0e40*/  IADD3 R4, PT, PT, R7, -R5, RZ ;  /* 0x8000000507047210 */ /* 0x000fc80007ffe0ff */
[----:B------:R-:W-:-:S05]  /*0e50*/  SHF.R.U32.HI R4, RZ, UR17, R4 ;  /* 0x00000011ff047c19 */ /* 0x000fca0008011604 */
[----:B------:R-:W-:Y:S01]  /*0e60*/  IMAD.IADD R4, R5, 0x1, R4 ;  /* 0x0000000105047824 */ /* 0x000fe200078e0204 */
[----:B------:R-:W-:-:S04]  /*0e70*/  IADD3 R5, PT, PT, -R7, RZ, RZ ;  /* 0x000000ff07057210 */ /* 0x000fc80007ffe1ff */
[----:B------:R-:W-:Y:S01]  /*0e80*/  SHF.R.U32.HI R4, RZ, UR16, R4 ;  /* 0x00000010ff047c19 */ /* 0x000fe20008011604 */
[----:B------:R-:W-:-:S03]  /*0e90*/  IMAD R5, R2, R5, R14 ;  /* 0x0000000502057224 */ /* 0x000fc600078e020e */
[----:B------:R-:W-:-:S05]  /*0ea0*/  IADD3 R4, PT, PT, -R4, RZ, RZ ;  /* 0x000000ff04047210 */ /* 0x000fca0007ffe1ff */
[----:B-1----:R-:W-:Y:S01]  /*0eb0*/  IMAD R4, R11, R4, R7 ;  /* 0x000000040b047224 */ /* 0x002fe200078e0207 */
[----:B------:R-:W-:Y:S06]  /*0ec0*/  @!P0 BRA `(.L_x_10) ;  /* 0xfffffffc00048947 */ /* 0x000fec000383ffff */
.L_x_5:
[----:B------:R-:W3:Y:S01]  /*0ed0*/  S2R R3, SR_CgaCtaId ;  /* 0x0000000000037919 */ /* 0x000ee20000008800 */
[----:B--2---:R-:W-:Y:S01]  /*0ee0*/  MOV R2, 0x400 ;  /* 0x0000040000027802 */ /* 0x004fe20000000f00 */
[----:B------:R-:W-:Y:S01]  /*0ef0*/  IMAD.U32 R6, R0, -0x80000000, RZ ;  /* 0x8000000000067824 */ /* 0x000fe200078e00ff */
[C---:B------:R-:W-:Y:S01]  /*0f00*/  ISETP.NE.AND P0, PT, R10.reuse, 0x1, PT ;  /* 0x000000010a00780c */ /* 0x040fe20003f05270 */
[----:B------:R-:W-:-:S05]  /*0f10*/  VIADD R8, R10, 0x2 ;  /* 0x000000020a087836 */ /* 0x000fca0000000000 */
[----:B------:R-:W-:Y:S02]  /*0f20*/  SEL R8, R8, 0x1, P0 ;  /* 0x0000000108087807 */ /* 0x000fe40000000000 */
[----:B---3--:R-:W-:-:S05]  /*0f30*/  LEA R3, R3, R2, 0x18 ;  /* 0x0000000203037211 */ /* 0x008fca00078ec0ff */
[----:B------:R-:W-:-:S04]  /*0f40*/  IMAD R2, R10, 0x8, R3 ;  /* 0x000000080a027824 */ /* 0x000fc800078e0203 */
[----:B------:R-:W2:Y:S02]  /*0f50*/  SYNCS.PHASECHK.TRANS64.TRYWAIT P1, [R2+URZ+0x60], R6 ;  /* 0x00006006020075a7 */ /* 0x000ea400080211ff */
[----:B--2---:R-:W-:Y:S05]  /*0f60*/  @!P1 BRA `(.L_x_11) ;  /* 0x0000003400d09947 */ /* 0x004fea0003800000 */
.L_x_61:
[----:B------:R-:W-:Y:S02]  /*0f70*/  ELECT P2, URZ, PT ;  /* 0x0000000000ff782f */ /* 0x000fe40003840000 */
[----:B------:R-:W-:Y:S01]  /*0f80*/  ISETP.NE.AND P0, PT, R8, 0x2, PT ;  /* 0x000000020800780c */ /* 0x000fe20003f05270 */
[----:B--2---:R-:W-:-:S03]  /*0f90*/  IMAD.MOV.U32 R7, RZ, RZ, RZ ;  /* 0x000000ffff077224 */ /* 0x004fc600078e00ff */
[----:B------:R-:W-:Y:S02]  /*0fa0*/  ISETP.EQ.XOR P1, PT, R10, 0x1, !P0 ;  /* 0x000000010a00780c */ /* 0x000fe40004722a70 */
[----:B------:R-:W-:Y:S02]  /*0fb0*/  SEL R8, R8, RZ, P0 ;  /* 0x000000ff08087207 */ /* 0x000fe40000000000 */
[----:B------:R-:W-:-:S03]  /*0fc0*/  SEL R9, RZ, 0x1, !P1 ;  /* 0x00000001ff097807 */ /* 0x000fc60004800000 */
[--C-:B------:R-:W-:Y:S01]  /*0fd0*/  IMAD R8, R8, 0x8, R3.reuse ;  /* 0x0000000808087824 */ /* 0x100fe200078e0203 */
[----:B------:R-:W-:Y:S01]  /*0fe0*/  LOP3.LUT R9, R0, R9, RZ, 0x3c, !PT ;  /* 0x0000000900097212 */ /* 0x000fe200078e3cff */
[----:B------:R-:W-:Y:S02]  /*0ff0*/  @P2 IMAD R10, R10, 0x10, R3 ;  /* 0x000000100a0a2824 */ /* 0x000fe400078e0203 */
[----:B------:R-:W-:Y:S02]  /*1000*/  @P2 IMAD.MOV.U32 R6, RZ, RZ, -0x1 ;  /* 0xffffffffff062424 */ /* 0x000fe400078e00ff */
[----:B------:R-:W-:Y:S02]  /*1010*/  IMAD.MOV.U32 R3, RZ, RZ, 0x1 ;  /* 0x00000001ff037424 */ /* 0x000fe400078e00ff */
[----:B------:R-:W-:Y:S01]  /*1020*/  IMAD.U32 R12, R9, -0x80000000, RZ ;  /* 0x80000000090c7824 */ /* 0x000fe200078e00ff */
[----:B------:R2:W-:Y:S01]  /*1030*/  @P2 STS.128 [R10+0x36410], R4 ;  /* 0x036410040a002388 */ /* 0x0005e20000000c00 */
[----:B------:R3:W-:Y:S06]  /*1040*/  MEMBAR.ALL.CTA ;  /* 0x0000000000007992 */ /* 0x0007ec0000008000 */
[----:B---3--:R-:W3:Y:S02]  /*1050*/  FENCE.VIEW.ASYNC.S ;  /* 0x00000000000073c6 */ /* 0x008ee40000000000 */
[----:B---3--:R-:W-:Y:S06]  /*1060*/  BAR.SYNC.DEFER_BLOCKING 0x4, 0x20 ;  /* 0x0100800000007b1d */ /* 0x008fec0000010000 */
[----:B------:R2:W-:Y:S01]  /*1070*/  SYNCS.ARRIVE.TRANS64.ART0 RZ, [R2+URZ+0x50], R3 ;  /* 0x0000500302ff79a7 */ /* 0x0005e200085000ff */
[----:B------:R-:W3:Y:S02]  /*1080*/  SYNCS.PHASECHK.TRANS64.TRYWAIT P0, [R8+URZ+0x60], R12 ;  /* 0x0000600c080075a7 */ /* 0x000ee400080011ff */
[----:B--23--:R-:W-:Y:S05]  /*1090*/  @!P0 BRA `(.L_x_12) ;  /* 0x00000034009c8947 */ /* 0x00cfea0003800000 */
.L_x_4:
[----:B------:R-:W-:-:S13]  /*10a0*/  ISETP.NE.AND P0, PT, R120, 0x5, PT ;  /* 0x000000057800780c */ /* 0x000fda0003f05270 */
[----:B------:R-:W-:Y:S05]  /*10b0*/  @P0 BRA `(.L_x_13) ;  /* 0x0000000400f00947 */ /* 0x000fea0003800000 */
[----:B------:R-:W3:Y:S01]  /*10c0*/  S2UR UR23, SR_CgaCtaId ;  /* 0x00000000001779c3 */ /* 0x000ee20000008800 */
[----:B------:R-:W-:Y:S02]  /*10d0*/  UMOV UR4, 0x400 ;  /* 0x0000040000047882 */ /* 0x000fe40000000000 */
[----:B---3--:R-:W-:-:S09]  /*10e0*/  ULEA UR23, UR23, UR4, 0x18 ;  /* 0x0000000417177291 */ /* 0x008fd2000f8ec0ff */
[----:B------:R-:W3:Y:S02]  /*10f0*/  SYNCS.PHASECHK.TRANS64.TRYWAIT P0, [UR23+0x50], RZ ;  /* 0x000050ffff0075a7 */ /* 0x000ee40008001117 */
[----:B---3--:R-:W-:Y:S05]  /*1100*/  @!P0 BRA `(.L_x_14) ;  /* 0x0000003400988947 */ /* 0x008fea0003800000 */
.L_x_64:
[----:B------:R-:W4:Y:S01]  /*1110*/  LDS.128 R4, [UR23+0x36410] ;  /* 0x03641017ff047984 */ /* 0x000f220008000c00 */
[----:B---3--:R-:W-:Y:S01]  /*1120*/  HFMA2 R0, -RZ, RZ, 0, 5.9604644775390625e-08 ;  /* 0x00000001ff007431 */ /* 0x008fe200000001ff */
[----:B------:R-:W-:Y:S01]  /*1130*/  UMOV UR30, 0x1 ;  /* 0x00000001001e7882 */ /* 0x000fe20000000000 */
[----:B------:R-:W-:Y:S01]  /*1140*/  UMOV UR29, URZ ;  /* 0x000000ff001d7c82 */ /* 0x000fe20008000000 */
[----:B------:R3:W-:Y:S06]  /*1150*/  MEMBAR.ALL.CTA ;  /* 0x0000000000007992 */ /* 0x0007ec0000008000 */
[----:B---3--:R-:W3:Y:S02]  /*1160*/  FENCE.VIEW.ASYNC.S ;  /* 0x00000000000073c6 */ /* 0x008ee40000000000 */
[----:B---3--:R3:W-:Y:S01]  /*1170*/  SYNCS.ARRIVE.TRANS64.ART0 RZ, [UR23+0x60], R0 ;  /* 0x00006000ffff79a7 */ /* 0x0087e20008500017 */
[----:B----4-:R-:W-:-:S13]  /*1180*/  ISETP.NE.AND P0, PT, R7, 0x1, PT ;  /* 0x000000010700780c */ /* 0x010fda0003f05270 */
[----:B---3--:R-:W-:Y:S05]  /*1190*/  @P0 BRA `(.L_x_15) ;  /* 0x0000000400680947 */ /* 0x008fea0003800000 */
[----:B------:R-:W3:Y:S01]  /*11a0*/  LDCU.64 UR4, c[0x0][0x348] ;  /* 0x00006900ff0477ac */ /* 0x000ee20008000a00 */
[----:B------:R-:W-:Y:S01]  /*11b0*/  R2UR UR11, R5 ;  /* 0x00000000050b72ca */ /* 0x000fe200000e0000 */
[----:B--2---:R-:W-:Y:S01]  /*11c0*/  IMAD.MOV.U32 R8, RZ, RZ, 0x1 ;  /* 0x00000001ff087424 */ /* 0x004fe200078e00ff */
[----:B------:R-:W-:Y:S01]  /*11d0*/  R2UR UR19, R4 ;  /* 0x00000000041372ca */ /* 0x000fe200000e0000 */
[----:B------:R-:W-:Y:S01]  /*11e0*/  IMAD.MOV.U32 R2, RZ, RZ, RZ ;  /* 0x000000ffff027224 */ /* 0x000fe200078e00ff */
[----:B------:R-:W-:Y:S01]  /*11f0*/  R2UR UR28, R6 ;  /* 0x00000000061c72ca */ /* 0x000fe200000e0000 */
[----:B------:R-:W-:Y:S01]  /*1200*/  UMOV UR30, 0x1 ;  /* 0x00000001001e7882 */ /* 0x000fe20000000000 */
[----:B------:R-:W-:Y:S01]  /*1210*/  UMOV UR29, URZ ;  /* 0x000000ff001d7c82 */ /* 0x000fe20008000000 */
[----:B------:R-:W-:Y:S01]  /*1220*/  UMOV UR18, URZ ;  /* 0x000000ff00127c82 */ /* 0x000fe20008000000 */
[----:B------:R-:W-:Y:S01]  /*1230*/  UMOV UR10, URZ ;  /* 0x000000ff000a7c82 */ /* 0x000fe20008000000 */
[----:B---3--:R-:W-:-:S02]  /*1240*/  UIADD3 UR38, UP3, UPT, UR4, 0x40, URZ ;  /* 0x0000004004267890 */ /* 0x008fc4000ff7e0ff */
[----:B------:R-:W-:Y:S02]  /*1250*/  UIADD3 UR36, UP2, UPT, UR4, 0xc0, URZ ;  /* 0x000000c004247890 */ /* 0x000fe4000ff5e0ff */
[----:B------:R-:W-:Y:S02]  /*1260*/  UIADD3 UR34, UP1, UPT, UR4, 0x140, URZ ;  /* 0x0000014004227890 */ /* 0x000fe4000ff3e0ff */
[----:B------:R-:W-:Y:S02]  /*1270*/  UIADD3 UR32, UP0, UPT, UR4, 0x1c0, URZ ;  /* 0x000001c004207890 */ /* 0x000fe4000ff1e0ff */
[----:B------:R-:W-:Y:S02]  /*1280*/  UIADD3.X UR39, UPT, UPT, URZ, UR5, URZ, UP3, !UPT ;  /* 0x00000005ff277290 */ /* 0x000fe40009ffe4ff */
[----:B------:R-:W-:Y:S02]  /*1290*/  UIADD3.X UR37, UPT, UPT, URZ, UR5, URZ, UP2, !UPT ;  /* 0x00000005ff257290 */ /* 0x000fe400097fe4ff */
[----:B------:R-:W-:-:S02]  /*12a0*/  UIADD3.X UR35, UPT, UPT, URZ, UR5, URZ, UP1, !UPT ;  /* 0x00000005ff237290 */ /* 0x000fc40008ffe4ff */
[----:B------:R-:W-:-:S12]  /*12b0*/  UIADD3.X UR33, UPT, UPT, URZ, UR5, URZ, UP0, !UPT ;  /* 0x00000005ff217290 */ /* 0x000fd800087fe4ff */
.L_x_20:
[----:B------:R-:W-:Y:S01]  /*12c0*/  USHF.L.U32 UR4, UR30, 0x1f, URZ ;  /* 0x0000001f1e047899 */ /* 0x000fe200080006ff */
[----:B------:R-:W-:Y:S01]  /*12d0*/  HFMA2 R3, -RZ, RZ, 0, -6 ;  /* 0x0000c600ff037431 */ /* 0x000fe200000001ff */
[----:B------:R-:W-:Y:S02]  /*12e0*/  ULEA UR5, UR29, UR23, 0x3 ;  /* 0x000000171d057291 */ /* 0x000fe4000f8e18ff */
[----:B------:R-:W-:Y:S02]  /*12f0*/  USHF.L.U32 UR27, UR11, 0x8, URZ ;  /* 0x000000080b1b7899 */ /* 0x000fe400080006ff */
[----:B------:R-:W-:Y:S01]  /*1300*/  MOV R0, UR4 ;  /* 0x0000000400007c02 */ /* 0x000fe20008000f00 */
[----:B------:R-:W-:Y:S02]  /*1310*/  USHF.L.U32 UR7, UR19, 0x7, URZ ;  /* 0x0000000713077899 */ /* 0x000fe400080006ff */
[----:B------:R-:W-:Y:S02]  /*1320*/  UIADD3 UR11, UPT, UPT, UR11, UR11, URZ ;  /* 0x0000000b0b0b7290 */ /* 0x000fe4000fffe0ff */
[----:B---3--:R2:W3:Y:S01]  /*1330*/  SYNCS.PHASECHK.TRANS64.TRYWAIT P2, [UR5+0x20], R0 ;  /* 0x00002000ff0075a7 */ /* 0x0084e20008041105 */
[----:B------:R-:W-:-:S09]  /*1340*/  UMOV UR20, URZ ;  /* 0x000000ff00147c82 */ /* 0x000fd20008000000 */
.L_x_18:
[----:B----4-:R-:W-:Y:S02]  /*1350*/  UIADD3 UR9, UPT, UPT, UR29, 0x1, URZ ;  /* 0x000000011d097890 */ /* 0x010fe4000fffe0ff */
[----:B------:R-:W-:Y:S02]  /*1360*/  USHF.L.U32 UR6, UR20, 0x7, URZ ;  /* 0x0000000714067899 */ /* 0x000fe400080006ff */
[----:B------:R-:W-:Y:S02]  /*1370*/  ULEA UR5, UR29, UR23, 0x3 ;  /* 0x000000171d057291 */ /* 0x000fe4000f8e18ff */
[----:B------:R-:W-:Y:S02]  /*1380*/  ULEA UR4, UR29, UR23, 0xe ;  /* 0x000000171d047291 */ /* 0x000fe4000f8e70ff */
[----:B------:R-:W-:Y:S02]  /*1390*/  ULEA UR24, UR29, UR23, 0xf ;  /* 0x000000171d187291 */ /* 0x000fe4000f8e78ff */
[----:B------:R-:W-:-:S02]  /*13a0*/  UISETP.NE.AND UP1, UPT, UR9, 0x4, UPT ;  /* 0x000000040900788c */ /* 0x000fc4000bf25270 */
[----:B------:R-:W-:Y:S02]  /*13b0*/  ULEA UR16, UR29, UR23, 0x9 ;  /* 0x000000171d107291 */ /* 0x000fe4000f8e48ff */
[----:B------:R-:W-:Y:S02]  /*13c0*/  ULEA UR8, UR29, UR23, 0xa ;  /* 0x000000171d087291 */ /* 0x000fe4000f8e50ff */
[----:B------:R-:W-:Y:S02]  /*13d0*/  UIADD3 UR4, UPT, UPT, UR4, 0x4c00, URZ ;  /* 0x00004c0004047890 */ /* 0x000fe4000fffe0ff */
[----:B------:R-:W-:Y:S02]  /*13e0*/  UIADD3 UR24, UPT, UPT, UR24, 0x14c00, URZ ;  /* 0x00014c0018187890 */ /* 0x000fe4000fffe0ff */
[----:B------:R-:W-:Y:S02]  /*13f0*/  USEL UR21, URZ, 0x1, UP1 ;  /* 0x00000001ff157887 */ /* 0x000fe40008800000 */
[----:B------:R-:W-:Y:S01]  /*1400*/  UISETP.GT.U32.AND UP0, UPT, UR20, 0x1e, UPT ;  /* 0x0000001e1400788c */ /* 0x000fe2000bf04070 */
[----:B------:R-:W-:Y:S01]  /*1410*/  UMOV UR12, UR20 ;  /* 0x00000014000c7c82 */ /* 0x000fe20008000000 */
[----:B------:R-:W-:Y:S01]  /*1420*/  UMOV UR13, UR28 ;  /* 0x0000001c000d7c82 */ /* 0x000fe20008000000 */
[----:B------:R-:W-:Y:S01]  /*1430*/  UMOV UR25, UR5 ;  /* 0x0000000500197c82 */ /* 0x000fe20008000000 */
[----:B------:R-:W-:Y:S01]  /*1440*/  UMOV UR26, UR6 ;  /* 0x00000006001a7c82 */ /* 0x000fe20008000000 */
[----:B---3--:R-:W-:Y:S06]  /*1450*/  @P2 BRA `(.L_x_16) ;  /* 0x0000000000102947 */ /* 0x008fec0003800000 */
[----:B------:R-:W-:-:S06]  /*1460*/  USHF.L.U32 UR17, UR30, 0x1f, URZ ;  /* 0x0000001f1e117899 */ /* 0x000fcc00080006ff */
[----:B--2---:R-:W-:-:S04]  /*1470*/  MOV R0, UR17 ;  /* 0x0000001100007c02 */ /* 0x004fc80008000f00 */
[----:B------:R-:W2:Y:S02]  /*1480*/  SYNCS.PHASECHK.TRANS64.TRYWAIT P0, [UR5+0x20], R0 ;  /* 0x00002000ff0075a7 */ /* 0x000ea40008001105 */
[----:B--2---:R-:W-:Y:S05]  /*1490*/  @!P0 BRA `(.L_x_17) ;  /* 0x0000003000cc8947 */ /* 0x004fea0003800000 */
.L_x_16:
[----:B------:R-:W-:Y:S02]  /*14a0*/  ELECT P1, URZ, PT ;  /* 0x0000000000ff782f */ /* 0x000fe40003820000 */
[----:B------:R-:W-:Y:S01]  /*14b0*/  PLOP3.LUT P0, PT, PT, PT, UP0, 0x80, 0x8 ;  /* 0x000000000008781c */ /* 0x000fe20003f0f008 */
[----:B------:R-:W-:Y:S01]  /*14c0*/  ULOP3.LUT UR30, UR30, UR21, URZ, 0x3c, !UPT ;  /* 0x000000151e1e7292 */ /* 0x000fe2000f8e3cff */
[----:B------:R-:W-:Y:S01]  /*14d0*/  PLOP3.LUT P2, PT, PT, PT, PT, 0x80, 0x8 ;  /* 0x000000000008781c */ /* 0x000fe20003f4f070 */
[----:B------:R-:W-:Y:S02]  /*14e0*/  USEL UR29, UR9, URZ, UP1 ;  /* 0x000000ff091d7287 */ /* 0x000fe40008800000 */
[----:B------:R-:W-:Y:S02]  /*14f0*/  UIADD3 UR16, UPT, UPT, UR16, 0x34c00, URZ ;  /* 0x00034c0010107890 */ /* 0x000fe4000fffe0ff */
[----:B------:R-:W-:Y:S02]  /*1500*/  UIADD3 UR8, UPT, UPT, UR8, 0x35400, URZ ;  /* 0x0003540008087890 */ /* 0x000fe4000fffe0ff */
[----:B------:R-:W-:-:S02]  /*1510*/  @!UP0 USHF.L.U32 UR21, UR30, 0x1f, URZ ;  /* 0x0000001f1e158899 */ /* 0x000fc400080006ff */
[----:B------:R-:W-:Y:S01]  /*1520*/  @!UP0 ULEA UR22, UR29, UR23, 0x3 ;  /* 0x000000171d168291 */ /* 0x000fe2000f8e18ff */
[----:B------:R4:W-:Y:S01]  /*1530*/  @P1 SYNCS.ARRIVE.TRANS64 RZ, [UR5], R3 ;  /* 0x00000003ffff19a7 */ /* 0x0009e20008000005 */
[----:B------:R-:W-:Y:S01]  /*1540*/  UMOV UR17, UR5 ;  /* 0x0000000500117c82 */ /* 0x000fe20008000000 */
[----:B------:R-:W-:Y:S01]  /*1550*/  UTMALDG.2D [UR4], [UR38], desc[URZ] ;  /* 0x0000ff04260075b4 */ /* 0x000fe20008009000 */
[----:B--2---:R-:W-:Y:S01]  /*1560*/  IMAD.U32 R0, RZ, RZ, UR21 ;  /* 0x00000015ff007e24 */ /* 0x004fe2000f8e00ff */
[----:B------:R-:W-:Y:S01]  /*1570*/  UMOV UR9, UR5 ;  /* 0x0000000500097c82 */ /* 0x000fe20008000000 */
[----:B------:R-:W-:-:S04]  /*1580*/  UIADD3 UR21, UPT, UPT, UR20, 0x1, URZ ;  /* 0x0000000114157890 */ /* 0x000fc8000fffe0ff */
[----:B------:R-:W-:Y:S01]  /*1590*/  UISETP.NE.AND UP0, UPT, UR21, 0x20, UPT ;  /* 0x000000201500788c */ /* 0x000fe2000bf05270 */
[----:B------:R-:W-:Y:S01]  /*15a0*/  UTMALDG.3D [UR24], [UR36], desc[URZ] ;  /* 0x0000ff18240075b4 */ /* 0x000fe20008011000 */
[----:B------:R2:W-:Y:S01]  /*15b0*/  UTMALDG.3D [UR16], [UR34], desc[URZ] ;  /* 0x0000ff10220075b4 */ /* 0x0005e20008011000 */
[----:B------:R4:W-:Y:S01]  /*15c0*/  UTMALDG.4D [UR8], [UR32], desc[URZ] ;  /* 0x0000ff08200075b4 */ /* 0x0009e20008019000 */
[----:B------:R4:W3:Y:S01]  /*15d0*/  @!P0 SYNCS.PHASECHK.TRANS64.TRYWAIT P2, [UR22+0x20], R0 ;  /* 0x00002000ff0085a7 */ /* 0x0008e20008041116 */
[----:B--2---:R-:W-:-:S04]  /*15e0*/  UMOV UR20, UR21 ;  /* 0x0000001500147c82 */ /* 0x004fc80008000000 */
[----:B------:R-:W-:Y:S05]  /*15f0*/  BRA.U UP0, `(.L_x_18) ;  /* 0xfffffffd00547547 */ /* 0x000fea000b83ffff */
[----:B----4-:R-:W-:Y:S02]  /*1600*/  LEA R3, R8, UR23, 0x3 ;  /* 0x0000001708037c11 */ /* 0x010fe4000f8e18ff */
[----:B------:R-:W-:-:S04]  /*1610*/  SHF.L.U32 R4, R2, 0x1f, RZ ;  /* 0x0000001f02047819 */ /* 0x000fc800000006ff */
[----:B------:R-:W2:Y:S02]  /*1620*/  SYNCS.PHASECHK.TRANS64.TRYWAIT P0, [R3+URZ+0x50], R4 ;  /* 0x00005004030075a7 */ /* 0x000ea400080011ff */
[----:B--2---:R-:W-:Y:S05]  /*1630*/  @!P0 BRA `(.L_x_19) ;  /* 0x0000003000848947 */ /* 0x004fea0003800000 */
.L_x_67:
[C---:B------:R-:W-:Y:S01]  /*1640*/  LEA R4, R8.reuse, UR23, 0x4 ;  /* 0x0000001708047c11 */ /* 0x040fe2000f8e20ff */
[----:B------:R-:W-:Y:S02]  /*1650*/  VIADD R8, R8, 0x1 ;  /* 0x0000000108087836 */ /* 0x000fe40000000000 */
[----:B------:R-:W-:-:S03]  /*1660*/  IMAD.MOV.U32 R0, RZ, RZ, 0x1 ;  /* 0x00000001ff007424 */ /* 0x000fc600078e00ff */
[----:B--2---:R-:W2:Y:S01]  /*1670*/  LDS.128 R4, [R4+0x36410] ;  /* 0x0364100004047984 */ /* 0x004ea20000000c00 */
[C---:B------:R-:W-:Y:S01]  /*1680*/  ISETP.NE.AND P1, PT, R8.reuse, 0x2, PT ;  /* 0x000000020800780c */ /* 0x040fe20003f25270 */
[----:B------:R4:W-:Y:S06]  /*1690*/  MEMBAR.ALL.CTA ;  /* 0x0000000000007992 */ /* 0x0009ec0000008000 */
[----:B----4-:R-:W4:Y:S01]  /*16a0*/  FENCE.VIEW.ASYNC.S ;  /* 0x00000000000073c6 */ /* 0x010f220000000000 */
[----:B------:R-:W-:Y:S01]  /*16b0*/  SEL R8, R8, RZ, P1 ;  /* 0x000000ff08087207 */ /* 0x000fe20000800000 */
[----:B----4-:R4:W-:Y:S01]  /*16c0*/  SYNCS.ARRIVE.TRANS64.ART0 RZ, [R3+URZ+0x60], R0 ;  /* 0x0000600003ff79a7 */ /* 0x0109e200085000ff */
[----:B--2---:R-:W-:-:S02]  /*16d0*/  ISETP.NE.AND P0, PT, R7, 0x1, PT ;  /* 0x000000010700780c */ /* 0x004fc40003f05270 */
[----:B------:R-:W-:Y:S02]  /*16e0*/  R2UR UR11, R5 ;  /* 0x00000000050b72ca */ /* 0x000fe400000e0000 */
[----:B------:R-:W-:Y:S02]  /*16f0*/  R2UR UR19, R4 ;  /* 0x00000000041372ca */ /* 0x000fe400000e0000 */
[----:B------:R-:W-:Y:S02]  /*1700*/  R2UR UR28, R6 ;  /* 0x00000000061c72ca */ /* 0x000fe400000e0000 */
[----:B----4-:R-:W-:-:S04]  /*1710*/  SEL R3, RZ, 0x1, P1 ;  /* 0x00000001ff037807 */ /* 0x010fc80000800000 */
[----:B------:R-:W-:Y:S01]  /*1720*/  LOP3.LUT R2, R2, R3, RZ, 0x3c, !PT ;  /* 0x0000000302027212 */ /* 0x000fe200078e3cff */
[----:B------:R-:W-:Y:S08]  /*1730*/  @!P0 BRA `(.L_x_20) ;  /* 0xfffffff800e08947 */ /* 0x000ff0000383ffff */
.L_x_15:
[----:B------:R-:W-:Y:S02]  /*1740*/  UISETP.NE.AND UP0, UPT, UR29, 0x3, UPT ;  /* 0x000000031d00788c */ /* 0x000fe4000bf05270 */
[----:B------:R-:W-:-:S04]  /*1750*/  UIADD3 UR5, UPT, UPT, UR29, 0x2, URZ ;  /* 0x000000021d057890 */ /* 0x000fc8000fffe0ff */
[----:B------:R-:W-:-:S04]  /*1760*/  USEL UR5, UR5, 0x1, UP0 ;  /* 0x0000000105057887 */ /* 0x000fc80008000000 */
[----:B------:R-:W-:Y:S02]  /*1770*/  UISETP.NE.AND UP0, UPT, UR5, 0x4, UPT ;  /* 0x000000040500788c */ /* 0x000fe4000bf05270 */
[----:B------:R-:W-:Y:S02]  /*1780*/  UIADD3 UR5, UPT, UPT, UR5, 0x1, URZ ;  /* 0x0000000105057890 */ /* 0x000fe4000fffe0ff */
[----:B------:R-:W-:Y:S02]  /*1790*/  UISETP.EQ.XOR UP1, UPT, UR29, 0x3, !UP0 ;  /* 0x000000031d00788c */ /* 0x000fe4000c722a70 */
[----:B------:R-:W-:-:S04]  /*17a0*/  USEL UR5, UR5, 0x1, UP0 ;  /* 0x0000000105057887 */ /* 0x000fc80008000000 */
[----:B------:R-:W-:Y:S02]  /*17b0*/  UISETP.EQ.XOR UP1, UPT, UR5, 0x4, UP1 ;  /* 0x000000040500788c */ /* 0x000fe40008f22a70 */
[----:B------:R-:W-:Y:S02]  /*17c0*/  UISETP.NE.AND UP0, UPT, UR5, 0x4, UPT ;  /* 0x000000040500788c */ /* 0x000fe4000bf05270 */
[----:B------:R-:W-:Y:S02]  /*17d0*/  USEL UR4, URZ, 0x1, !UP1 ;  /* 0x00000001ff047887 */ /* 0x000fe4000c800000 */
[----:B------:R-:W-:Y:S02]  /*17e0*/  USEL UR5, UR5, URZ, UP0 ;  /* 0x000000ff05057287 */ /* 0x000fe40008000000 */
[----:B------:R-:W-:Y:S02]  /*17f0*/  ULOP3.LUT UR4, UR30, UR4, URZ, 0x3c, !UPT ;  /* 0x000000041e047292 */ /* 0x000fe4000f8e3cff */
[----:B------:R-:W-:-:S02]  /*1800*/  ULEA UR5, UR5, UR23, 0x3 ;  /* 0x0000001705057291 */ /* 0x000fc4000f8e18ff */
[----:B------:R-:W-:-:S06]  /*1810*/  USHF.L.U32 UR4, UR4, 0x1f, URZ ;  /* 0x0000001f04047899 */ /* 0x000fcc00080006ff */
[----:B------:R-:W-:-:S04]  /*1820*/  MOV R0, UR4 ;  /* 0x0000000400007c02 */ /* 0x000fc80008000f00 */
[----:B------:R-:W4:Y:S02]  /*1830*/  SYNCS.PHASECHK.TRANS64.TRYWAIT P0, [UR5+0x20], R0 ;  /* 0x00002000ff0075a7 */ /* 0x000f240008001105 */
[----:B----4-:R-:W-:Y:S05]  /*1840*/  @!P0 BRA `(.L_x_21) ;  /* 0x0000003000188947 */ /* 0x010fea0003800000 */
.L_x_69:
[----:B------:R-:W-:-:S13]  /*1850*/  ELECT P0, URZ, PT ;  /* 0x0000000000ff782f */ /* 0x000fda0003800000 */
[----:B----4-:R-:W-:-:S04]  /*1860*/  @P0 MOV R0, 0xc600 ;  /* 0x0000c60000000802 */ /* 0x010fc80000000f00 */
[----:B------:R4:W-:Y:S03]  /*1870*/  @P0 SYNCS.ARRIVE.TRANS64 RZ, [UR5], R0 ;  /* 0x00000000ffff09a7 */ /* 0x0009e60008000005 */
.L_x_13:
[----:B------:R-:W-:-:S13]  /*1880*/  ISETP.NE.AND P0, PT, R120, 0x4, PT ;  /* 0x000000047800780c */ /* 0x000fda0003f05270 */
[----:B------:R-:W-:Y:S05]  /*1890*/  @P0 BRA `(.L_x_22) ;  /* 0x0000000800b40947 */ /* 0x000fea0003800000 */
[----:B------:R-:W5:Y:S08]  /*18a0*/  S2UR UR12, SR_CgaCtaId ;  /* 0x00000000000c79c3 */ /* 0x000f700000008800 */
[----:B------:R-:W-:Y:S06]  /*18b0*/  BAR.SYNC.DEFER_BLOCKING 0x3, 0xa0 ;  /* 0x00c2800000007b1d */ /* 0x000fec0000010000 */
[----:B------:R-:W-:-:S02]  /*18c0*/  UMOV UR4, 0x400 ;  /* 0x0000040000047882 */ /* 0x000fc40000000000 */
[----:B-----5:R-:W-:-:S09]  /*18d0*/  ULEA UR12, UR12, UR4, 0x18 ;  /* 0x000000040c0c7291 */ /* 0x020fd2000f8ec0ff */
[----:B----4-:R-:W4:Y:S01]  /*18e0*/  LDS R0, [UR12+0x78] ;  /* 0x0000780cff007984 */ /* 0x010f220008000800 */
[----:B------:R-:W5:Y:S02]  /*18f0*/  SYNCS.PHASECHK.TRANS64.TRYWAIT P0, [UR12+0x50], RZ ;  /* 0x000050ffff0075a7 */ /* 0x000f64000800110c */
[----:B----45:R-:W-:Y:S05]  /*1900*/  @!P0 BRA `(.L_x_23) ;  /* 0x0000003000088947 */ /* 0x030fea0003800000 */
.L_x_71:
[----:B------:R-:W5:Y:S01]  /*1910*/  LDS R3, [UR12+0x3641c] ;  /* 0x03641c0cff037984 */ /* 0x000f620008000800 */
[----:B----4-:R-:W-:Y:S01]  /*1920*/  IMAD.MOV.U32 R2, RZ, RZ, 0x1 ;  /* 0x00000001ff027424 */ /* 0x010fe200078e00ff */
[----:B------:R-:W-:Y:S01]  /*1930*/  R2UR UR32, R0 ;  /* 0x00000000002072ca */ /* 0x000fe200000e0000 */
[----:B------:R-:W-:Y:S01]  /*1940*/  UMOV UR31, 0x1 ;  /* 0x00000001001f7882 */ /* 0x000fe20000000000 */
[----:B------:R4:W-:Y:S06]  /*1950*/  MEMBAR.ALL.CTA ;  /* 0x0000000000007992 */ /* 0x0009ec0000008000 */
[----:B----4-:R-:W4:Y:S02]  /*1960*/  FENCE.VIEW.ASYNC.S ;  /* 0x00000000000073c6 */ /* 0x010f240000000000 */
[----:B----4-:R4:W-:Y:S01]  /*1970*/  SYNCS.ARRIVE.TRANS64.ART0 RZ, [UR12+0x60], R2 ;  /* 0x00006002ffff79a7 */ /* 0x0109e2000850000c */
[----:B-----5:R-:W-:-:S13]  /*1980*/  ISETP.NE.AND P0, PT, R3, 0x1, PT ;  /* 0x000000010300780c */ /* 0x020fda0003f05270 */
[----:B----4-:R-:W-:Y:S05]  /*1990*/  @P0 BRA `(.L_x_24) ;  /* 0x0000000800540947 */ /* 0x010fea0003800000 */
[----:B------:R-:W-:Y:S01]  /*19a0*/  UIADD3 UR10, UPT, UPT, UR32, 0x1d0, URZ ;  /* 0x000001d0200a7890 */ /* 0x000fe2000fffe0ff */
[----:B------:R-:W-:Y:S01]  /*19b0*/  HFMA2 R5, -RZ, RZ, 0, 5.9604644775390625e-08 ;  /* 0x00000001ff057431 */ /* 0x000fe200000001ff */
[----:B------:R-:W-:Y:S01]  /*19c0*/  UIADD3 UR8, UPT, UPT, UR32, 0x400001d0, URZ ;  /* 0x400001d020087890 */ /* 0x000fe2000fffe0ff */
[----:B------:R-:W-:Y:S01]  /*19d0*/  MOV R4, RZ ;  /* 0x000000ff00047202 */ /* 0x000fe20000000f00 */
[----:B------:R-:W-:Y:S02]  /*19e0*/  UIADD3 UR6, UPT, UPT, UR32, -0x7ffffe30, URZ ;  /* 0x800001d020067890 */ /* 0x000fe4000fffe0ff */
[----:B------:R-:W-:Y:S02]  /*19f0*/  UIADD3 UR4, UPT, UPT, UR32, -0x3ffffe30, URZ ;  /* 0xc00001d020047890 */ /* 0x000fe4000fffe0ff */
[----:B------:R-:W-:Y:S02]  /*1a00*/  UIADD3 UR11, UPT, UPT, UR32, 0x1e0, URZ ;  /* 0x000001e0200b7890 */ /* 0x000fe4000fffe0ff */
[----:B------:R-:W-:-:S02]  /*1a10*/  UIADD3 UR9, UPT, UPT, UR32, 0x400001e0, URZ ;  /* 0x400001e020097890 */ /* 0x000fc4000fffe0ff */
[----:B------:R-:W-:Y:S02]  /*1a20*/  UIADD3 UR7, UPT, UPT, UR32, -0x7ffffe20, URZ ;  /* 0x800001e020077890 */ /* 0x000fe4000fffe0ff */
[----:B------:R-:W-:Y:S02]  /*1a30*/  USHF.R.U32.HI UR18, URZ, 0x1, UR10 ;  /* 0x00000001ff127899 */ /* 0x000fe4000801160a */
[----:B------:R-:W-:Y:S02]  /*1a40*/  USHF.R.U32.HI UR17, URZ, 0x1, UR8 ;  /* 0x00000001ff117899 */ /* 0x000fe40008011608 */
[----:B------:R-:W-:Y:S01]  /*1a50*/  USHF.R.U32.HI UR16, URZ, 0x1, UR6 ;  /* 0x00000001ff107899 */ /* 0x000fe20008011606 */
[----:B------:R-:W-:Y:S01]  /*1a60*/  UMOV UR34, 0x8c02000 ;  /* 0x08c0200000227882 */ /* 0x000fe20000000000 */
[----:B------:R-:W-:Y:S02]  /*1a70*/  UIADD3 UR5, UPT, UPT, UR32, -0x3ffffe20, URZ ;  /* 0xc00001e020057890 */ /* 0x000fe4000fffe0ff */
[----:B------:R-:W-:-:S02]  /*1a80*/  USHF.R.U32.HI UR13, URZ, 0x1, UR4 ;  /* 0x00000001ff0d7899 */ /* 0x000fc40008011604 */
[----:B------:R-:W-:Y:S02]  /*1a90*/  UIADD3 UR19, UPT, UPT, UR12, 0x35400, URZ ;  /* 0x000354000c137890 */ /* 0x000fe4000fffe0ff */
[----:B------:R-:W-:Y:S02]  /*1aa0*/  UIADD3 UR20, UPT, UPT, UR12, 0x34c00, URZ ;  /* 0x00034c000c147890 */ /* 0x000fe4000fffe0ff */
[----:B------:R-:W-:Y:S02]  /*1ab0*/  UIADD3 UR21, UPT, UPT, UR12, 0x4c00, URZ ;  /* 0x00004c000c157890 */ /* 0x000fe4000fffe0ff */
[----:B------:R-:W-:Y:S02]  /*1ac0*/  UIADD3 UR22, UPT, UPT, UR12, 0x14c00, URZ ;  /* 0x00014c000c167890 */ /* 0x000fe4000fffe0ff */
[----:B------:R-:W-:Y:S02]  /*1ad0*/  USEL UR23, URZ, 0x4000, UP6 ;  /* 0x00004000ff177887 */ /* 0x000fe4000b000000 */
[----:B------:R-:W-:-:S02]  /*1ae0*/  USHF.R.U32.HI UR46, URZ, 0x1a, UR11 ;  /* 0x0000001aff2e7899 */ /* 0x000fc4000801160b */
[----:B------:R-:W-:Y:S02]  /*1af0*/  USHF.R.U32.HI UR40, URZ, 0x1a, UR9 ;  /* 0x0000001aff287899 */ /* 0x000fe40008011609 */
[----:B------:R-:W-:Y:S02]  /*1b00*/  USHF.R.U32.HI UR36, URZ, 0x1a, UR7 ;  /* 0x0000001aff247899 */ /* 0x000fe40008011607 */
[----:B------:R-:W-:Y:S02]  /*1b10*/  USEL UR34, UR34, 0x8c00000, !UP5 ;  /* 0x08c0000022227887 */ /* 0x000fe4000e800000 */
[----:B------:R-:W-:Y:S02]  /*1b20*/  ULOP3.LUT UR18, UR18, 0x60000000, URZ, 0xc0, !UPT ;  /* 0x6000000012127892 */ /* 0x000fe4000f8ec0ff */
[----:B------:R-:W-:Y:S02]  /*1b30*/  ULOP3.LUT UR17, UR17, 0x60000000, URZ, 0xc0, !UPT ;  /* 0x6000000011117892 */ /* 0x000fe4000f8ec0ff */
[----:B------:R-:W-:-:S02]  /*1b40*/  ULOP3.LUT UR16, UR16, 0x60000000, URZ, 0xc0, !UPT ;  /* 0x6000000010107892 */ /* 0x000fc4000f8ec0ff */
[----:B------:R-:W-:Y:S02]  /*1b50*/  USHF.R.U32.HI UR35, URZ, 0x1a, UR5 ;  /* 0x0000001aff237899 */ /* 0x000fe40008011605 */
[----:B------:R-:W-:Y:S02]  /*1b60*/  ULOP3.LUT UR13, UR13, 0x60000000, URZ, 0xc0, !UPT ;  /* 0x600000000d0d7892 */ /* 0x000fe4000f8ec0ff */
[----:B------:R-:W-:Y:S02]  /*1b70*/  USHF.R.U32.HI UR19, URZ, 0x4, UR19 ;  /* 0x00000004ff137899 */ /* 0x000fe40008011613 */
[----:B------:R-:W-:Y:S02]  /*1b80*/  USHF.R.U32.HI UR20, URZ, 0x4, UR20 ;  /* 0x00000004ff147899 */ /* 0x000fe40008011614 */
[----:B------:R-:W-:Y:S02]  /*1b90*/  USHF.R.U32.HI UR21, URZ, 0x4, UR21 ;  /* 0x00000004ff157899 */ /* 0x000fe40008011615 */
[----:B------:R-:W-:-:S02]  /*1ba0*/  USHF.R.U32.HI UR22, URZ, 0x4, UR22 ;  /* 0x00000004ff167899 */ /* 0x000fc40008011616 */
[----:B------:R-:W-:Y:S02]  /*1bb0*/  UIADD3 UR34, UPT, UPT, UR23, UR34, URZ ;  /* 0x0000002217227290 */ /* 0x000fe4000fffe0ff */
[----:B------:R-:W-:Y:S02]  /*1bc0*/  ULOP3.LUT UR46, UR18, 0x30, UR46, 0xf8, !UPT ;  /* 0x00000030122e7892 */ /* 0x000fe4000f8ef82e */
[----:B------:R-:W-:Y:S02]  /*1bd0*/  ULOP3.LUT UR40, UR17, 0x30, UR40, 0xf8, !UPT ;  /* 0x0000003011287892 */ /* 0x000fe4000f8ef828 */
[----:B------:R-:W-:Y:S02]  /*1be0*/  ULOP3.LUT UR36, UR16, 0x30, UR36, 0xf8, !UPT ;  /* 0x0000003010247892 */ /* 0x000fe4000f8ef824 */
[----:B------:R-:W-:Y:S02]  /*1bf0*/  ULOP3.LUT UR35, UR13, 0x30, UR35, 0xf8, !UPT ;  /* 0x000000300d237892 */ /* 0x000fe4000f8ef823 */
[----:B------:R-:W-:-:S02]  /*1c00*/  ULOP3.LUT UR19, UR19, 0x3fc0, URZ, 0xc0, !UPT ;  /* 0x00003fc013137892 */ /* 0x000fc4000f8ec0ff */
[----:B------:R-:W-:Y:S02]  /*1c10*/  ULOP3.LUT UR20, UR20, 0x3fc0, URZ, 0xc0, !UPT ;  /* 0x00003fc014147892 */ /* 0x000fe4000f8ec0ff */
[----:B------:R-:W-:Y:S02]  /*1c20*/  ULOP3.LUT UR21, UR21, 0x3fc0, URZ, 0xc0, !UPT ;  /* 0x00003fc015157892 */ /* 0x000fe4000f8ec0ff */
[----:B------:R-:W-:Y:S02]  /*1c30*/  ULOP3.LUT UR22, UR22, 0x3fc0, URZ, 0xc0, !UPT ;  /* 0x00003fc016167892 */ /* 0x000fe4000f8ec0ff */
[----:B------:R-:W-:Y:S02]  /*1c40*/  ULOP3.LUT UR47, UR46, UR34, URZ, 0xfc, !UPT ;  /* 0x000000222e2f7292 */ /* 0x000fe4000f8efcff */
[----:B------:R-:W-:Y:S02]  /*1c50*/  ULOP3.LUT UR41, UR40, UR34, URZ, 0xfc, !UPT ;  /* 0x0000002228297292 */ /* 0x000fe4000f8efcff */
[----:B------:R-:W-:-:S02]  /*1c60*/  ULOP3.LUT UR37, UR36, UR34, URZ, 0xfc, !UPT ;  /* 0x0000002224257292 */ /* 0x000fc4000f8efcff */
[----:B------:R-:W-:Y:S02]  /*1c70*/  ULOP3.LUT UR35, UR35, UR34, URZ, 0xfc, !UPT ;  /* 0x0000002223237292 */ /* 0x000fe4000f8efcff */
[----:B------:R-:W-:Y:S02]  /*1c80*/  UIADD3 UR24, UPT, UPT, UR12, 0x40, URZ ;  /* 0x000000400c187890 */ /* 0x000fe4000fffe0ff */
[----:B------:R-:W-:Y:S02]  /*1c90*/  ULOP3.LUT UR19, UR19, 0x10000, URZ, 0xfc, !UPT ;  /* 0x0001000013137892 */ /* 0x000fe4000f8efcff */
[----:B------:R-:W-:Y:S02]  /*1ca0*/  ULOP3.LUT UR20, UR20, 0x10000, URZ, 0xfc, !UPT ;  /* 0x0001000014147892 */ /* 0x000fe4000f8efcff */
[----:B------:R-:W-:Y:S02]  /*1cb0*/  ULOP3.LUT UR21, UR21, 0x10000, URZ, 0xfc, !UPT ;  /* 0x0001000015157892 */ /* 0x000fe4000f8efcff */
[----:B------:R-:W-:Y:S01]  /*1cc0*/  ULOP3.LUT UR22, UR22, 0x10000, URZ, 0xfc, !UPT ;  /* 0x0001000016167892 */ /* 0x000fe2000f8efcff */
[----:B------:R-:W-:Y:S01]  /*1cd0*/  UMOV UR31, 0x1 ;  /* 0x00000001001f7882 */ /* 0x000fe20000000000 */
[----:B------:R-:W-:Y:S01]  /*1ce0*/  UMOV UR30, URZ ;  /* 0x000000ff001e7c82 */ /* 0x000fe20008000000 */
[----:B------:R-:W-:Y:S01]  /*1cf0*/  UMOV UR29, URZ ;  /* 0x000000ff001d7c82 */ /* 0x000fe20008000000 */
[----:B------:R-:W-:Y:S01]  /*1d00*/  UMOV UR46, URZ ;  /* 0x000000ff002e7c82 */ /* 0x000fe20008000000 */
[----:B------:R-:W-:Y:S01]  /*1d10*/  UMOV UR40, URZ ;  /* 0x000000ff00287c82 */ /* 0x000fe20008000000 */
[----:B------:R-:W-:Y:S01]  /*1d20*/  UMOV UR36, URZ ;  /* 0x000000ff00247c82 */ /* 0x000fe20008000000 */
[----:B------:R-:W-:-:S05]  /*1d30*/  UMOV UR34, URZ ;  /* 0x000000ff00227c82 */ /* 0x000fca0008000000 */
.L_x_31:
[----:B------:R-:W-:Y:S02]  /*1d40*/  USHF.L.U32 UR16, UR30, 0x1f, URZ ;  /* 0x0000001f1e107899 */ /* 0x000fe400080006ff */
[----:B------:R-:W-:Y:S02]  /*1d50*/  ULEA UR17, UR29, UR12, 0x3 ;  /* 0x0000000c1d117291 */ /* 0x000fe4000f8e18ff */
[----:B------:R-:W-:Y:S02]  /*1d60*/  USHF.L.U32 UR13, UR31, 0x1f, URZ ;  /* 0x0000001f1f0d7899 */ /* 0x000fe400080006ff */
[----:B----4-:R-:W-:Y:S01]  /*1d70*/  MOV R2, UR16 ;  /* 0x0000001000027c02 */ /* 0x010fe20008000f00 */
[----:B------:R-:W-:Y:S02]  /*1d80*/  ULOP3.LUT UR31, UR31, 0x1, URZ, 0x3c, !UPT ;  /* 0x000000011f1f7892 */ /* 0x000fe4000f8e3cff */
[----:B------:R-:W-:Y:S01]  /*1d90*/  UPLOP3.LUT UP2, UPT, UPT, UPT, UPT, 0x40, 0x4 ;  /* 0x000000000004789c */ /* 0x000fe20003f4e870 */
[----:B------:R-:W-:Y:S01]  /*1da0*/  MOV R0, UR13 ;  /* 0x0000000d00007c02 */ /* 0x000fe20008000f00 */
[----:B------:R4:W2:Y:S01]  /*1db0*/  SYNCS.PHASECHK.TRANS64.TRYWAIT P1, [UR17], R2 ;  /* 0x00000002ff0075a7 */ /* 0x0008a20008021111 */
[----:B------:R-:W-:-:S02]  /*1dc0*/  UIMAD UR17, UR31, 0xd0, UR32 ;  /* 0x000000d01f1178a4 */ /* 0x000fc4000f8e0220 */
[----:B------:R-:W5:Y:S02]  /*1dd0*/  SYNCS.PHASECHK.TRANS64.TRYWAIT P0, [UR12+0x48], R0 ;  /* 0x00004800ff0075a7 */ /* 0x000f64000800110c */
[----:B--2-45:R-:W-:Y:S08]  /*1de0*/  @P0 BRA `(.L_x_25) ;  /* 0x0000000000080947 */ /* 0x034ff00003800000 */
[----:B------:R-:W2:Y:S02]  /*1df0*/  SYNCS.PHASECHK.TRANS64.TRYWAIT P0, [UR12+0x48], R0 ;  /* 0x00004800ff0075a7 */ /* 0x000ea4000800110c */
[----:B--2---:R-:W-:Y:S05]  /*1e00*/  @!P0 BRA `(.L_x_26) ;  /* 0x0000002800e08947 */ /* 0x004fea0003800000 */
.L_x_25:
[----:B------:R-:W-:-:S05]  /*1e10*/  UMOV UR27, URZ ;  /* 0x000000ff001b7c82 */ /* 0x000fca0008000000 */
.L_x_29:
[----:B------:R-:W-:Y:S02]  /*1e20*/  UIADD3 UR23, UPT, UPT, UR29, 0x1, URZ ;  /* 0x000000011d177890 */ /* 0x000fe4000fffe0ff */
[----:B------:R-:W-:Y:S02]  /*1e30*/  UISETP.GT.U32.AND UP0, UPT, UR27, 0x1e, UPT ;  /* 0x0000001e1b00788c */ /* 0x000fe4000bf04070 */
[----:B----4-:R-:W-:Y:S02]  /*1e40*/  ULEA UR54, UR29, UR19, 0x6 ;  /* 0x000000131d367291 */ /* 0x010fe4000f8e30ff */
[----:B------:R-:W-:Y:S02]  /*1e50*/  ULEA UR50, UR29, UR22, 0xb ;  /* 0x000000161d327291 */ /* 0x000fe4000f8e58ff */
[----:B------:R-:W-:Y:S01]  /*1e60*/  ULEA UR48, UR29, UR21, 0xa ;  /* 0x000000151d307291 */ /* 0x000fe2000f8e50ff */
[----:B------:R-:W-:Y:S01]  /*1e70*/  PLOP3.LUT P0, PT, PT, PT, UP0, 0x80, 0x8 ;  /* 0x000000000008781c */ /* 0x000fe20003f0f008 */
[----:B------:R-:W-:Y:S02]  /*1e80*/  ULEA UR13, UR29, UR12, 0x3 ;  /* 0x0000000c1d0d7291 */ /* 0x000fe4000f8e18ff */
[----:B------:R-:W-:Y:S02]  /*1e90*/  UISETP.NE.AND UP1, UPT, UR23, 0x4, UPT ;  /* 0x000000041700788c */ /* 0x000fe4000bf25270 */
[----:B------:R-:W-:Y:S02]  /*1ea0*/  ULEA UR56, UR29, UR20, 0x5 ;  /* 0x000000141d387291 */ /* 0x000fe4000f8e28ff */
[----:B------:R-:W-:Y:S02]  /*1eb0*/  UIADD3 UR52, UPT, UPT, UR54, 0x20, URZ ;  /* 0x0000002036347890 */ /* 0x000fe4000fffe0ff */
[----:B------:R-:W-:Y:S02]  /*1ec0*/  UIADD3 UR44, UPT, UPT, UR50, 0x2, URZ ;  /* 0x00000002322c7890 */ /* 0x000fe4000fffe0ff */
[----:B------:R-:W-:Y:S02]  /*1ed0*/  UIADD3 UR42, UPT, UPT, UR48, 0x2, URZ ;  /* 0x00000002302a7890 */ /* 0x000fe4000fffe0ff */
[----:B------:R-:W-:Y:S02]  /*1ee0*/  UIADD3 UR38, UPT, UPT, UR50, 0x4, URZ ;  /* 0x0000000432267890 */ /* 0x000fe4000fffe0ff */
[----:B------:R-:W-:Y:S02]  /*1ef0*/  UIADD3 UR28, UPT, UPT, UR48, 0x4, URZ ;  /* 0x00000004301c7890 */ /* 0x000fe4000fffe0ff */
[----:B------:R-:W-:Y:S02]  /*1f00*/  UIADD3 UR16, UPT, UPT, UR50, 0x6, URZ ;  /* 0x0000000632107890 */ /* 0x000fe4000fffe0ff */
[----:B------:R-:W-:Y:S02]  /*1f10*/  UIADD3 UR18, UPT, UPT, UR48, 0x6, URZ ;  /* 0x0000000630127890 */ /* 0x000fe4000fffe0ff */
[----:B------:R-:W-:Y:S02]  /*1f20*/  UIADD3 UR26, UPT, UPT, UR13, 0x20, URZ ;  /* 0x000000200d1a7890 */ /* 0x000fe4000fffe0ff */
[----:B------:R-:W-:Y:S02]  /*1f30*/  USEL UR25, URZ, 0x1, UP1 ;  /* 0x00000001ff197887 */ /* 0x000fe40008800000 */
[----:B------:R-:W-:Y:S01]  /*1f40*/  USEL UR29, UR23, URZ, UP1 ;  /* 0x000000ff171d7287 */ /* 0x000fe20008800000 */
[----:B------:R-:W-:Y:S01]  /*1f50*/  UMOV UR57, 0x4008 ;  /* 0x0000400800397882 */ /* 0x000fe20000000000 */
[----:B------:R-:W-:Y:S01]  /*1f60*/  UMOV UR55, 0x4008 ;  /* 0x0000400800377882 */ /* 0x000fe20000000000 */
[----:B------:R-:W-:Y:S01]  /*1f70*/  UMOV UR51, 0x40004040 ;  /* 0x4000404000337882 */ /* 0x000fe20000000000 */
[----:B------:R-:W-:Y:S01]  /*1f80*/  UMOV UR49, 0x40004040 ;  /* 0x4000404000317882 */ /* 0x000fe20000000000 */
[----:B------:R-:W-:Y:S01]  /*1f90*/  UMOV UR53, 0x4008 ;  /* 0x0000400800357882 */ /* 0x000fe20000000000 */
[----:B------:R-:W-:Y:S01]  /*1fa0*/  UMOV UR45, 0x40004040 ;  /* 0x40004040002d7882 */ /* 0x000fe20000000000 */
[----:B------:R-:W-:Y:S01]  /*1fb0*/  UMOV UR43, 0x40004040 ;  /* 0x40004040002b7882 */ /* 0x000fe20000000000 */
[----:B------:R-:W-:Y:S01]  /*1fc0*/  UMOV UR39, 0x40004040 ;  /* 0x4000404000277882 */ /* 0x000fe20000000000 */
[----:B--2---:R-:W-:Y:S05]  /*1fd0*/  @P1 BRA `(.L_x_27) ;  /* 0x0000000000101947 */ /* 0x004fea0003800000 */
[----:B------:R-:W-:Y:S06]  /*1fe0*/  USHF.L.U32 UR23, UR30, 0x1f, URZ ;  /* 0x0000001f1e177899 */ /* 0x000fec00080006ff */
[----:B--2---:R-:W-:Y:S04]  /*1ff0*/  MOV R0, UR23 ;  /* 0x0000001700007c02 */ /* 0x004fe80008000f00 */
[----:B------:R-:W2:Y:S02]  /*2000*/  SYNCS.PHASECHK.TRANS64.TRYWAIT P1, [UR13], R0 ;  /* 0x00000000ff0075a7 */ /* 0x000ea4000802110d */
[----:B--2---:R-:W-:Y:S05]  /*2010*/  @!P1 BRA `(.L_x_28) ;  /* 0x00000028007c9947 */ /* 0x004fea0003800000 */
.L_x_27:
[----:B------:R-:W-:Y:S01]  /*2020*/  ULOP3.LUT UR30, UR30, UR25, URZ, 0x3c, !UPT ;  /* 0x000000191e1e7292 */ /* 0x000fe2000f8e3cff */
[----:B------:R-:W-:Y:S01]  /*2030*/  PLOP3.LUT P1, PT, PT, PT, PT, 0x80, 0x8 ;  /* 0x000000000008781c */ /* 0x000fe20003f2f070 */
[----:B------:R-:W-:Y:S01]  /*2040*/  UIADD3 UR27, UPT, UPT, UR27, 0x1, URZ ;  /* 0x000000011b1b7890 */ /* 0x000fe2000fffe0ff */
[----:B------:R4:W-:Y:S01]  /*2050*/  UTCCP.T.S.4x32dp128bit tmem[UR32+0x1d0], gdesc[UR56] ;  /* 0x0001d038200079e7 */ /* 0x0009e20009100000 */
[----:B------:R-:W-:Y:S01]  /*2060*/  UMOV UR60, UR16 ;  /* 0x00000010003c7c82 */ /* 0x000fe20008000000 */
[----:B------:R-:W-:Y:S01]  /*2070*/  @!UP0 USHF.L.U32 UR13, UR30, 0x1f, URZ ;  /* 0x0000001f1e0d8899 */ /* 0x000fe200080006ff */
[----:B------:R4:W-:Y:S01]  /*2080*/  UTCCP.T.S.4x32dp128bit tmem[UR32+0x1e0], gdesc[UR54] ;  /* 0x0001e036200079e7 */ /* 0x0009e20009100000 */
[----:B------:R-:W-:Y:S01]  /*2090*/  @!UP0 ULEA UR16, UR29, UR12, 0x3 ;  /* 0x0000000c1d108291 */ /* 0x000fe2000f8e18ff */
[----:B------:R4:W-:Y:S01]  /*20a0*/  UTCCP.T.S.4x32dp128bit tmem[UR32+0x1e4], gdesc[UR52] ;  /* 0x0001e434200079e7 */ /* 0x0009e20009100000 */
[----:B------:R4:W-:Y:S01]  /*20b0*/  UTCQMMA gdesc[UR48], gdesc[UR50], tmem[UR17], tmem[UR46], idesc[UR47], tmem[UR10], UP2 ;  /* 0x000a2e3230007dea */ /* 0x0009e20009000311 */
[----:B------:R-:W-:Y:S01]  /*20c0*/  UMOV UR58, UR28 ;  /* 0x0000001c003a7c82 */ /* 0x000fe20008000000 */
[----:B------:R-:W-:Y:S01]  /*20d0*/  UMOV UR59, 0x40004040 ;  /* 0x40004040003b7882 */ /* 0x000fe20000000000 */
[----:B--2---:R-:W-:Y:S01]  /*20e0*/  MOV R0, UR13 ;  /* 0x0000000d00007c02 */ /* 0x004fe20008000f00 */
[----:B------:R4:W-:Y:S01]  /*20f0*/  UTCQMMA gdesc[UR42], gdesc[UR44], tmem[UR17], tmem[UR40], idesc[UR41], tmem[UR8], UPT ;  /* 0x0008282c2a007dea */ /* 0x0009e2000b800311 */
[----:B------:R-:W-:Y:S01]  /*2100*/  UMOV UR61, 0x40004040 ;  /* 0x40004040003d7882 */ /* 0x000fe20000000000 */
[----:B------:R-:W-:Y:S01]  /*2110*/  UMOV UR62, UR18 ;  /* 0x00000012003e7c82 */ /* 0x000fe20008000000 */
[----:B------:R-:W-:Y:S01]  /*2120*/  UMOV UR63, 0x40004040 ;  /* 0x40004040003f7882 */ /* 0x000fe20000000000 */
[----:B------:R4:W-:Y:S01]  /*2130*/  UTCQMMA gdesc[UR58], gdesc[UR38], tmem[UR17], tmem[UR36], idesc[UR37], tmem[UR6], UPT ;  /* 0x000624263a007dea */ /* 0x0009e2000b800311 */
[----:B------:R4:W-:Y:S01]  /*2140*/  UTCQMMA gdesc[UR62], gdesc[UR60], tmem[UR17], tmem[UR34], idesc[UR35], tmem[UR4], UPT ;  /* 0x0004223c3e007dea */ /* 0x0009e2000b800311 */
[----:B------:R4:W-:Y:S01]  /*2150*/  UTCBAR [UR26], URZ ;  /* 0x000000ff1a0073e9 */ /* 0x0009e200080000ff */
[----:B------:R4:W2:Y:S01]  /*2160*/  @!P0 SYNCS.PHASECHK.TRANS64.TRYWAIT P1, [UR16], R0 ;  /* 0x00000000ff0085a7 */ /* 0x0008a20008021110 */
[----:B------:R-:W-:Y:S02]  /*2170*/  UISETP.NE.AND UP0, UPT, UR27, 0x20, UPT ;  /* 0x000000201b00788c */ /* 0x000fe4000bf05270 */
[----:B------:R-:W-:Y:S07]  /*2180*/  UPLOP3.LUT UP2, UPT, UPT, UPT, UPT, 0x80, 0x8 ;  /* 0x000000000008789c */ /* 0x000fee0003f4f070 */
[----:B------:R-:W-:Y:S05]  /*2190*/  BRA.U UP0, `(.L_x_29) ;  /* 0xfffffffd00207547 */ /* 0x000fea000b83ffff */
[----:B------:R-:W-:Y:S01]  /*21a0*/  USHF.L.U32 UR13, UR31, 0x1f, URZ ;  /* 0x0000001f1f0d7899 */ /* 0x000fe200080006ff */
[----:B------:R-:W-:Y:S01]  /*21b0*/  LEA R2, R5, UR12, 0x3 ;  /* 0x0000000c05027c11 */ /* 0x000fe2000f8e18ff */
[----:B------:R4:W-:Y:S01]  /*21c0*/  UTCBAR [UR24], URZ ;  /* 0x000000ff180073e9 */ /* 0x0009e200080000ff */
[----:B------:R-:W-:-:S03]  /*21d0*/  SHF.L.U32 R3, R4, 0x1f, RZ ;  /* 0x0000001f04037819 */ /* 0x000fc600000006ff */
[----:B----4-:R-:W-:-:S04]  /*21e0*/  IMAD.U32 R0, RZ, RZ, UR13 ;  /* 0x0000000dff007e24 */ /* 0x010fc8000f8e00ff */
[----:B------:R4:W-:Y:S01]  /*21f0*/  SYNCS.PHASECHK.TRANS64.TRYWAIT PT, [UR12+0x48], R0 ;  /* 0x00004800ff0075a7 */ /* 0x0009e200080e110c */
[----:B------:R-:W5:Y:S02]  /*2200*/  SYNCS.PHASECHK.TRANS64.TRYWAIT P0, [R2+URZ+0x50], R3 ;  /* 0x00005003020075a7 */ /* 0x000f6400080011ff */
[----:B----45:R-:W-:Y:S05]  /*2210*/  @!P0 BRA `(.L_x_30) ;  /* 0x00000028001c8947 */ /* 0x030fea0003800000 */
.L_x_75:
[C---:B------:R-:W-:Y:S01]  /*2220*/  LEA R0, R5.reuse, UR12, 0x4 ;  /* 0x0000000c05007c11 */ /* 0x040fe2000f8e20ff */
[----:B------:R-:W-:Y:S02]  /*2230*/  VIADD R5, R5, 0x1 ;  /* 0x0000000105057836 */ /* 0x000fe40000000000 */
[----:B------:R-:W-:-:S03]  /*2240*/  IMAD.MOV.U32 R3, RZ, RZ, 0x1 ;  /* 0x00000001ff037424 */ /* 0x000fc600078e00ff */
[----:B------:R-:W5:Y:S01]  /*2250*/  LDS R0, [R0+0x3641c] ;  /* 0x03641c0000007984 */ /* 0x000f620000000800 */
[C---:B--2---:R-:W-:Y:S01]  /*2260*/  ISETP.NE.AND P1, PT, R5.reuse, 0x2, PT ;  /* 0x000000020500780c */ /* 0x044fe20003f25270 */
[----:B------:R2:W-:Y:S06]  /*2270*/  MEMBAR.ALL.CTA ;  /* 0x0000000000007992 */ /* 0x0005ec0000008000 */
[----:B--2---:R-:W2:Y:S01]  /*2280*/  FENCE.VIEW.ASYNC.S ;  /* 0x00000000000073c6 */ /* 0x004ea20000000000 */
[----:B------:R-:W-:Y:S01]  /*2290*/  SEL R5, R5, RZ, P1 ;  /* 0x000000ff05057207 */ /* 0x000fe20000800000 */
[----:B--2---:R2:W-:Y:S01]  /*22a0*/  SYNCS.ARRIVE.TRANS64.ART0 RZ, [R2+URZ+0x60], R3 ;  /* 0x0000600302ff79a7 */ /* 0x0045e200085000ff */
[----:B-----5:R-:W-:-:S02]  /*22b0*/  ISETP.NE.AND P0, PT, R0, 0x1, PT ;  /* 0x000000010000780c */ /* 0x020fc40003f05270 */
[----:B--2---:R-:W-:-:S04]  /*22c0*/  SEL R3, RZ, 0x1, P1 ;  /* 0x00000001ff037807 */ /* 0x004fc80000800000 */
[----:B------:R-:W-:-:S07]  /*22d0*/  LOP3.LUT R4, R4, R3, RZ, 0x3c, !PT ;  /* 0x0000000304047212 */ /* 0x000fce00078e3cff */
[----:B------:R-:W-:Y:S05]  /*22e0*/  @!P0 BRA `(.L_x_31) ;  /* 0xfffffff800948947 */ /* 0x000fea000383ffff */
.L_x_24:
[----:B------:R-:W5:Y:S02]  /*22f0*/  S2UR UR4, SR_CgaCtaId ;  /* 0x00000000000479c3 */ /* 0x000f640000008800 */
[----:B-----5:R-:W-:-:S04]  /*2300*/  ULOP3.LUT UR4, UR4, 0x1, URZ, 0xc0, !UPT ;  /* 0x0000000104047892 */ /* 0x020fc8000f8ec0ff */
[----:B------:R-:W-:-:S09]  /*2310*/  UISETP.NE.U32.AND UP0, UPT, UR4, 0x1, UPT ;  /* 0x000000010400788c */ /* 0x000fd2000bf05070 */
[----:B------:R-:W-:Y:S05]  /*2320*/  BRA.U !UP0, `(.L_x_22) ;  /* 0x0000000108107547 */ /* 0x000fea000b800000 */
[----:B------:R-:W-:-:S06]  /*2330*/  USHF.L.U32 UR31, UR31, 0x1f, URZ ;  /* 0x0000001f1f1f7899 */ /* 0x000fcc00080006ff */
[----:B------:R-:W-:-:S04]  /*2340*/  MOV R0, UR31 ;  /* 0x0000001f00007c02 */ /* 0x000fc80008000f00 */
[----:B------:R-:W5:Y:S02]  /*2350*/  SYNCS.PHASECHK.TRANS64.TRYWAIT P0, [UR12+0x48], R0 ;  /* 0x00004800ff0075a7 */ /* 0x000f64000800110c */
[----:B-----5:R-:W-:Y:S05]  /*2360*/  @!P0 BRA `(.L_x_32) ;  /* 0x0000002400e48947 */ /* 0x020fea0003800000 */
.L_x_22:
[----:B------:R-:W-:-:S13]  /*2370*/  ISETP.GT.AND P0, PT, R120, 0x3, PT ;  /* 0x000000037800780c */ /* 0x000fda0003f04270 */
[----:B-1----:R-:W-:Y:S05]  /*2380*/  @P0 EXIT ;  /* 0x000000000000094d */ /* 0x002fea0003800000 */
[----:B------:R-:W-:Y:S05]  /*2390*/  BRA.U !UP4, `(.L_x_33) ;  /* 0x000000010cb87547 */ /* 0x000fea000b800000 */
[----:B------:R-:W1:Y:S01]  /*23a0*/  S2UR UR6, SR_CgaCtaId ;  /* 0x00000000000679c3 */ /* 0x000e620000008800 */
[----:B------:R-:W-:Y:S01]  /*23b0*/  NOP ;  /* 0x0000000000007918 */ /* 0x000fe20000000000 */
[----:B------:R-:W-:Y:S01]  /*23c0*/  UMOV UR4, 0x40 ;  /* 0x0000004000047882 */ /* 0x000fe20000000000 */
[----:B------:R-:W-:Y:S01]  /*23d0*/  UMOV UR5, 0x400 ;  /* 0x0000040000057882 */ /* 0x000fe20000000000 */
[----:B-1----:R-:W-:Y:S02]  /*23e0*/  ULEA UR4, UR6, UR4, 0x18 ;  /* 0x0000000406047291 */ /* 0x002fe4000f8ec0ff */
[----:B------:R-:W-:-:S07]  /*23f0*/  ULEA UR5, UR6, UR5, 0x18 ;  /* 0x0000000506057291 */ /* 0x000fce000f8ec0ff */
[----:B----4-:R-:W1:Y:S02]  /*2400*/  LDS.U8 R0, [UR4] ;  /* 0x00000004ff007984 */ /* 0x010e640008000000 */
[----:B-1----:R-:W-:-:S13]  /*2410*/  ISETP.NE.AND P0, PT, R0, RZ, PT ;  /* 0x000000ff0000720c */ /* 0x002fda0003f05270 */
[----:B------:R-:W-:Y:S05]  /*2420*/  @P0 BRA `(.L_x_34) ;  /* 0x00000000007c0947 */ /* 0x000fea0003800000 */
[----:B------:R-:W-:-:S13]  /*2430*/  ELECT P0, URZ, PT ;  /* 0x0000000000ff782f */ /* 0x000fda0003800000 */
[----:B------:R-:W-:Y:S05]  /*2440*/  @!P0 BRA `(.L_x_35) ;  /* 0x0000000000848947 */ /* 0x000fea0003800000 */
[----:B------:R-:W-:Y:S01]  /*2450*/  UMOV UR4, 0x10 ;  /* 0x0000001000047882 */ /* 0x000fe20000000000 */
[----:B------:R-:W-:-:S04]  /*2460*/  IMAD.MOV.U32 R2, RZ, RZ, 0xffff ;  /* 0x0000ffffff027424 */ /* 0x000fc800078e00ff */
[----:B------:R-:W-:Y:S04]  /*2470*/  DEPBAR.LE SB1, 0x36 ;  /* 0x00009d800000791a */ /* 0x000fe80000000000 */
[----:B------:R-:W1:Y:S02]  /*2480*/  UTCATOMSWS.FIND_AND_SET.ALIGN UP0, UR4, UR4 ;  /* 0x00000004000475e3 */ /* 0x000e640008000800 */
[----:B-1----:R-:W-:Y:S01]  /*2490*/  PLOP3.LUT P0, PT, PT, PT, UP0, 0x80, 0x8 ;  /* 0x000000000008781c */ /* 0x002fe20003f0f008 */
[----:B------:R-:W-:-:S03]  /*24a0*/  IMAD.U32 R5, RZ, RZ, UR4 ;  /* 0x00000004ff057e24 */ /* 0x000fc6000f8e00ff */
[----:B------:R-:W-:-:S04]  /*24b0*/  SEL R0, RZ, 0xffffffff, !P0 ;  /* 0xffffffffff007807 */ /* 0x000fc80004000000 */
[----:B------:R-:W-:Y:S01]  /*24c0*/  ISETP.NE.AND P0, PT, R0, RZ, PT ;  /* 0x000000ff0000720c */ /* 0x000fe20003f05270 */
[----:B------:R-:W-:-:S12]  /*24d0*/  IMAD.MOV.U32 R0, RZ, RZ, 0x1 ;  /* 0x00000001ff007424 */ /* 0x000fd800078e00ff */
[----:B------:R-:W-:Y:S05]  /*24e0*/  @P0 BRA `(.L_x_36) ;  /* 0x0000000000240947 */ /* 0x000fea0003800000 */
.L_x_37:
[----:B------:R-:W-:Y:S05]  /*24f0*/  NANOSLEEP 0x64 ;  /* 0x000000640000795d */ /* 0x000fea0003800000 */
[----:B------:R-:W-:-:S05]  /*2500*/  UMOV UR4, 0x10 ;  /* 0x0000001000047882 */ /* 0x000fca0000000000 */
[----:B------:R-:W-:Y:S04]  /*2510*/  DEPBAR.LE SB1, 0x36 ;  /* 0x00009d800000791a */ /* 0x000fe80000000000 */
[----:B------:R-:W1:Y:S02]  /*2520*/  UTCATOMSWS.FIND_AND_SET.ALIGN UP0, UR4, UR4 ;  /* 0x00000004000475e3 */ /* 0x000e640008000800 */
[----:B-1----:R-:W-:Y:S01]  /*2530*/  PLOP3.LUT P0, PT, PT, PT, UP0, 0x80, 0x8 ;  /* 0x000000000008781c */ /* 0x002fe20003f0f008 */
[----:B------:R-:W-:-:S03]  /*2540*/  IMAD.U32 R5, RZ, RZ, UR4 ;  /* 0x00000004ff057e24 */ /* 0x000fc6000f8e00ff */
[----:B------:R-:W-:-:S04]  /*2550*/  SEL R3, RZ, 0xffffffff, !P0 ;  /* 0xffffffffff037807 */ /* 0x000fc80004000000 */
[----:B------:R-:W-:-:S13]  /*2560*/  ISETP.NE.AND P0, PT, R3, RZ, PT ;  /* 0x000000ff0300720c */ /* 0x000fda0003f05270 */
[----:B------:R-:W-:Y:S05]  /*2570*/  @!P0 BRA `(.L_x_37) ;  /* 0xfffffffc00dc8947 */ /* 0x000fea000383ffff */
.L_x_36:
[C---:B------:R-:W-:Y:S01]  /*2580*/  VIADD R3, R5.reuse, 0x10 ;  /* 0x0000001005037836 */ /* 0x040fe20000000000 */
[----:B------:R-:W-:Y:S01]  /*2590*/  UMOV UR4, 0x50 ;  /* 0x0000005000047882 */ /* 0x000fe20000000000 */
[----:B------:R-:W-:Y:S01]  /*25a0*/  SHF.L.U32 R2, R2, R5, RZ ;  /* 0x0000000502027219 */ /* 0x000fe200000006ff */
[----:B------:R-:W-:Y:S01]  /*25b0*/  ULEA UR4, UR6, UR4, 0x18 ;  /* 0x0000000406047291 */ /* 0x000fe2000f8ec0ff */
[----:B------:R-:W-:Y:S01]  /*25c0*/  IMAD.SHL.U32 R5, R5, 0x20, RZ ;  /* 0x0000002005057824 */ /* 0x000fe200078e00ff */
[----:B------:R-:W-:-:S04]  /*25d0*/  SHF.L.U32 R3, R0, R3, RZ ;  /* 0x0000000300037219 */ /* 0x000fc800000006ff */
[----:B------:R-:W-:-:S05]  /*25e0*/  LOP3.LUT R2, R3, R2, RZ, 0xfc, !PT ;  /* 0x0000000203027212 */ /* 0x000fca00078efcff */
[----:B------:R1:W-:Y:S04]  /*25f0*/  ATOMS.OR RZ, [UR4], R2 ;  /* 0x00000002ffff798c */ /* 0x0003e8000b000004 */
[----:B------:R1:W-:Y:S01]  /*2600*/  STS [UR5+0x78], R5 ;  /* 0x00007805ff007988 */ /* 0x0003e20008000805 */
[----:B------:R-:W-:Y:S05]  /*2610*/  BRA `(.L_x_35) ;  /* 0x0000000000107947 */ /* 0x000fea0003800000 */
.L_x_34:
[----:B------:R-:W-:Y:S02]  /*2620*/  MOV R0, 0xffffffff ;  /* 0xffffffff00007802 */ /* 0x000fe40000000f00 */
[----:B------:R-:W-:-:S03]  /*2630*/  MOV R2, 0x2660 ;  /* 0x0000266000027802 */ /* 0x000fc60000000f00 */
[----:B------:R1:W-:Y:S04]  /*2640*/  STS [UR5+0x78], R0 ;  /* 0x00007800ff007988 */ /* 0x0003e80008000805 */
[----:B-123--:R-:W-:Y:S05]  /*2650*/  CALL.REL.NOINC `($__internal_1_$__cuda_sm10x_tcgen05_guardrail_trap_phase_invalid_during_alloc) ;  /* 0x0000002400987944 */ /* 0x00efea0003c00000 */
.L_x_35:
[----:B------:R-:W-:Y:S05]  /*2660*/  WARPSYNC.ALL ;  /* 0x0000000000007948 */ /* 0x000fea0003800000 */
[----:B------:R-:W-:Y:S01]  /*2670*/  NOP ;  /* 0x0000000000007918 */ /* 0x000fe20000000000 */
.L_x_33:
[----:B------:R-:W5:Y:S08]  /*2680*/  S2UR UR4, SR_CgaCtaId ;  /* 0x00000000000479c3 */ /* 0x000f700000008800 */
[----:B------:R-:W-:Y:S06]  /*2690*/  BAR.SYNC.DEFER_BLOCKING 0x3, 0xa0 ;  /* 0x00c2800000007b1d */ /* 0x000fec0000010000 */
[----:B------:R-:W-:-:S02]  /*26a0*/  UMOV UR5, 0x400 ;  /* 0x0000040000057882 */ /* 0x000fc40000000000 */
[----:B-----5:R-:W-:-:S06]  /*26b0*/  ULEA UR4, UR4, UR5, 0x18 ;  /* 0x0000000504047291 */ /* 0x020fcc000f8ec0ff */
[----:B------:R-:W-:-:S05]  /*26c0*/  MOV R87, UR4 ;  /* 0x0000000400577c02 */ /* 0x000fca0008000f00 */
[----:B------:R1:W2:Y:S01]  /*26d0*/  LDS R119, [R87+0x78] ;  /* 0x0000780057777984 */ /* 0x0002a20000000800 */
[----:B------:R-:W5:Y:S02]  /*26e0*/  SYNCS.PHASECHK.TRANS64.TRYWAIT P0, [R87+URZ+0x50], RZ ;  /* 0x000050ff570075a7 */ /* 0x000f6400080011ff */
[----:B-12--5:R-:W-:Y:S05]  /*26f0*/  @!P0 BRA `(.L_x_38) ;  /* 0x0000002400208947 */ /* 0x026fea0003800000 */
.L_x_77:
[----:B------:R-:W2:Y:S01]  /*2700*/  LDS.128 R88, [R87+0x36410] ;  /* 0x0364100057587984 */ /* 0x000ea20000000c00 */
[----:B----4-:R-:W-:Y:S01]  /*2710*/  HFMA2 R0, -RZ, RZ, 0, 5.9604644775390625e-08 ;  /* 0x00000001ff007431 */ /* 0x010fe200000001ff */
[----:B------:R4:W-:Y:S06]  /*2720*/  MEMBAR.ALL.CTA ;  /* 0x0000000000007992 */ /* 0x0009ec0000008000 */
[----:B----4-:R-:W4:Y:S02]  /*2730*/  FENCE.VIEW.ASYNC.S ;  /* 0x00000000000073c6 */ /* 0x010f240000000000 */
[----:B----4-:R4:W-:Y:S01]  /*2740*/  SYNCS.ARRIVE.TRANS64.ART0 RZ, [R87+URZ+0x60], R0 ;  /* 0x0000600057ff79a7 */ /* 0x0109e200085000ff */
[----:B--2---:R-:W-:-:S13]  /*2750*/  ISETP.NE.AND P0, PT, R91, 0x1, PT ;  /* 0x000000015b00780c */ /* 0x004fda0003f05270 */
[----:B----4-:R-:W-:Y:S05]  /*2760*/  @P0 BRA `(.L_x_39) ;  /* 0x0000001800e80947 */ /* 0x010fea0003800000 */
[----:B------:R-:W-:Y:S01]  /*2770*/  IMAD.SHL.U32 R3, R104, 0x80, RZ ;  /* 0x0000008068037824 */ /* 0x000fe200078e00ff */
[----:B------:R-:W-:Y:S01]  /*2780*/  SHF.R.U32.HI R110, RZ, 0x5, R104 ;  /* 0x00000005ff6e7819 */ /* 0x000fe20000011668 */
[----:B------:R-:W2:Y:S01]  /*2790*/  S2UR UR8, SR_CgaCtaId ;  /* 0x00000000000879c3 */ /* 0x000ea20000008800 */
[----:B------:R-:W4:Y:S01]  /*27a0*/  S2R R102, SR_LANEID ;  /* 0x0000000000667919 */ /* 0x000f220000000000 */
[----:B------:R-:W-:Y:S01]  /*27b0*/  IMAD R118, R120, 0x4, R87 ;  /* 0x0000000478767824 */ /* 0x000fe200078e0257 */
[----:B------:R-:W-:Y:S01]  /*27c0*/  LOP3.LUT R3, R3, 0xf80, RZ, 0xc0, !PT ;  /* 0x00000f8003037812 */ /* 0x000fe200078ec0ff */
[----:B------:R-:W-:Y:S01]  /*27d0*/  IMAD.MOV.U32 R108, RZ, RZ, 0x1 ;  /* 0x00000001ff6c7424 */ /* 0x000fe200078e00ff */
[----:B------:R-:W-:Y:S01]  /*27e0*/  UMOV UR9, 0x400 ;  /* 0x0000040000097882 */ /* 0x000fe20000000000 */
[----:B------:R-:W-:Y:S01]  /*27f0*/  IMAD.MOV.U32 R106, RZ, RZ, RZ ;  /* 0x000000ffff6a7224 */ /* 0x000fe200078e00ff */
[----:B------:R-:W1:Y:S01]  /*2800*/  LDCU.64 UR10, c[0x0][0x348] ;  /* 0x00006900ff0a77ac */ /* 0x000e620008000a00 */
[----:B------:R-:W-:-:S02]  /*2810*/  IMAD R4, R110, 0x1000, R3 ;  /* 0x000010006e047824 */ /* 0x000fc400078e0203 */
[----:B------:R-:W-:Y:S02]  /*2820*/  IMAD.MOV.U32 R105, RZ, RZ, RZ ;  /* 0x000000ffff697224 */ /* 0x000fe400078e00ff */
[----:B------:R-:W-:-:S04]  /*2830*/  IMAD.IADD R4, R87, 0x1, R4 ;  /* 0x0000000157047824 */ /* 0x000fc800078e0204 */
[C---:B------:R-:W-:Y:S02]  /*2840*/  VIADD R2, R4.reuse, 0x430 ;  /* 0x0000043004027836 */ /* 0x040fe40000000000 */
[C---:B------:R-:W-:Y:S02]  /*2850*/  VIADD R5, R4.reuse, 0x420 ;  /* 0x0000042004057836 */ /* 0x040fe40000000000 */
[C---:B------:R-:W-:Y:S01]  /*2860*/  VIADD R6, R4.reuse, 0x410 ;  /* 0x0000041004067836 */ /* 0x040fe20000000000 */
[----:B------:R-:W-:Y:S01]  /*2870*/  SHF.R.U32.HI R117, RZ, 0x3, R2 ;  /* 0x00000003ff757819 */ /* 0x000fe20000011602 */
[----:B------:R-:W-:Y:S01]  /*2880*/  VIADD R3, R4, 0x400 ;  /* 0x0000040004037836 */ /* 0x000fe20000000000 */
[----:B------:R-:W-:Y:S01]  /*2890*/  SHF.R.U32.HI R116, RZ, 0x3, R5 ;  /* 0x00000003ff747819 */ /* 0x000fe20000011605 */
[----:B--2---:R-:W-:Y:S01]  /*28a0*/  ULEA UR7, UR8, UR9, 0x18 ;  /* 0x0000000908077291 */ /* 0x004fe2000f8ec0ff */
[----:B------:R-:W-:Y:S01]  /*28b0*/  LOP3.LUT R117, R2, 0x70, R117, 0x78, !PT ;  /* 0x0000007002757812 */ /* 0x000fe200078e7875 */
[----:B------:R-:W-:Y:S01]  /*28c0*/  VIADD R2, R4, 0x470 ;  /* 0x0000047004027836 */ /* 0x000fe20000000000 */
[----:B------:R-:W-:-:S02]  /*28d0*/  LOP3.LUT R116, R5, 0x70, R116, 0x78, !PT ;  /* 0x0000007005747812 */ /* 0x000fc400078e7874 */
[----:B------:R-:W-:Y:S02]  /*28e0*/  LOP3.LUT R5, R104, 0x1f, RZ, 0xc0, !PT ;  /* 0x0000001f68057812 */ /* 0x000fe400078ec0ff */
[----:B------:R-:W-:Y:S02]  /*28f0*/  SHF.R.U32.HI R113, RZ, 0x3, R2 ;  /* 0x00000003ff717819 */ /* 0x000fe40000011602 */
[----:B------:R-:W-:Y:S02]  /*2900*/  SHF.R.U32.HI R115, RZ, 0x3, R6 ;  /* 0x00000003ff737819 */ /* 0x000fe40000011606 */
[----:B------:R-:W-:Y:S01]  /*2910*/  LOP3.LUT R113, R2, 0x70, R113, 0x78, !PT ;  /* 0x0000007002717812 */ /* 0x000fe200078e7871 */
[C---:B------:R-:W-:Y:S01]  /*2920*/  IMAD R2, R110.reuse, 0x20, R5 ;  /* 0x000000206e027824 */ /* 0x040fe200078e0205 */
[----:B------:R-:W-:Y:S01]  /*2930*/  SHF.R.U32.HI R114, RZ, 0x3, R3 ;  /* 0x00000003ff727819 */ /* 0x000fe20000011603 */
[----:B------:R-:W-:Y:S01]  /*2940*/  IMAD R110, R110, 0x200000, R119 ;  /* 0x002000006e6e7824 */ /* 0x000fe200078e0277 */
[----:B------:R-:W-:Y:S01]  /*2950*/  LOP3.LUT R115, R6, 0x70, R115, 0x78, !PT ;  /* 0x0000007006737812 */ /* 0x000fe200078e7873 */
[----:B------:R-:W-:Y:S01]  /*2960*/  IMAD.SHL.U32 R2, R2, 0x20, RZ ;  /* 0x0000002002027824 */ /* 0x000fe200078e00ff */
[----:B------:R-:W-:Y:S01]  /*2970*/  LOP3.LUT R114, R3, 0x70, R114, 0x78, !PT ;  /* 0x0000007003727812 */ /* 0x000fe200078e7872 */
[----:B------:R-:W-:-:S02]  /*2980*/  VIADD R3, R4, 0x460 ;  /* 0x0000046004037836 */ /* 0x000fc40000000000 */
[----:B------:R-:W-:Y:S01]  /*2990*/  VIADD R6, R4, 0x450 ;  /* 0x0000045004067836 */ /* 0x000fe20000000000 */
[----:B------:R-:W-:Y:S01]  /*29a0*/  LOP3.LUT R2, R2, 0xffff, RZ, 0xc0, !PT ;  /* 0x0000ffff02027812 */ /* 0x000fe200078ec0ff */
[----:B------:R-:W-:Y:S01]  /*29b0*/  VIADD R4, R4, 0x440 ;  /* 0x0000044004047836 */ /* 0x000fe20000000000 */
[----:B------:R-:W-:Y:S02]  /*29c0*/  SHF.R.U32.HI R112, RZ, 0x3, R3 ;  /* 0x00000003ff707819 */ /* 0x000fe40000011603 */
[----:B------:R-:W-:Y:S02]  /*29d0*/  SHF.R.U32.HI R2, RZ, 0x1, R2 ;  /* 0x00000001ff027819 */ /* 0x000fe40000011602 */
[----:B------:R-:W-:Y:S02]  /*29e0*/  SHF.R.U32.HI R111, RZ, 0x3, R6 ;  /* 0x00000003ff6f7819 */ /* 0x000fe40000011606 */
[----:B------:R-:W-:Y:S02]  /*29f0*/  LOP3.LUT R2, R2, 0xffff, RZ, 0xc0, !PT ;  /* 0x0000ffff02027812 */ /* 0x000fe400078ec0ff */
[----:B------:R-:W-:-:S02]  /*2a00*/  SHF.R.U32.HI R109, RZ, 0x3, R4 ;  /* 0x00000003ff6d7819 */ /* 0x000fc40000011604 */
[----:B------:R-:W-:Y:S01]  /*2a10*/  LOP3.LUT R112, R3, 0x70, R112, 0x78, !PT ;  /* 0x0000007003707812 */ /* 0x000fe200078e7870 */
[----:B------:R-:W-:Y:S01]  /*2a20*/  IMAD.IADD R107, R87, 0x1, R2 ;  /* 0x00000001576b7824 */ /* 0x000fe200078e0202 */
[----:B------:R-:W-:Y:S02]  /*2a30*/  LOP3.LUT R111, R6, 0x70, R111, 0x78, !PT ;  /* 0x00000070066f7812 */ /* 0x000fe400078e786f */
[----:B-1--4-:R-:W-:-:S07]  /*2a40*/  LOP3.LUT R109, R4, 0x70, R109, 0x78, !PT ;  /* 0x00000070046d7812 */ /* 0x012fce00078e786d */
.L_x_52:
[----:B------:R-:W1:Y:S01]  /*2a50*/  LDC.64 R6, c[0x0][0x750] ;  /* 0x0001d400ff067b82 */ /* 0x000e620000000a00 */
[----:B------:R-:W-:-:S04]  /*2a60*/  SHF.L.U32 R123, R88, 0x7, RZ ;  /* 0x00000007587b7819 */ /* 0x000fc800000006ff */
[----:B------:R-:W-:-:S03]  /*2a70*/  IADD3 R5, PT, PT, R123, R104, RZ ;  /* 0x000000687b057210 */ /* 0x000fc60007ffe0ff */
[----:B------:R-:W2:Y:S01]  /*2a80*/  LDC.64 R2, c[0x0][0x758] ;  /* 0x0001d600ff027b82 */ /* 0x000ea20000000a00 */
[----:B-1----:R-:W-:-:S05]  /*2a90*/  IMAD.WIDE R6, R90, 0x4, R6 ;  /* 0x000000045a067825 */ /* 0x002fca00078e0206 */
[----:B------:R1:W5:Y:S01]  /*2aa0*/  LDG.E R121, desc[UR14][R6.64] ;  /* 0x0000000e06797981 */ /* 0x000362000c1e1900 */
[----:B--2---:R-:W-:Y:S01]  /*2ab0*/  IMAD.WIDE R4, R5, 0x4, R2 ;  /* 0x0000000405047825 */ /* 0x004fe200078e0202 */
[----:B------:R-:W-:-:S04]  /*2ac0*/  SHF.L.U32 R2, R105, 0x1f, RZ ;  /* 0x0000001f69027819 */ /* 0x000fc800000006ff */
[----:B------:R1:W5:Y:S01]  /*2ad0*/  LDG.E R88, desc[UR14][R4.64] ;  /* 0x0000000e04587981 */ /* 0x000362000c1e1900 */
[----:B------:R-:W2:Y:S01]  /*2ae0*/  SYNCS.PHASECHK.TRANS64.TRYWAIT P0, [R87+URZ+0x40], R2 ;  /* 0x00004002570075a7 */ /* 0x000ea200080011ff */
[----:B------:R-:W-:Y:S02]  /*2af0*/  ISETP.NE.AND P3, PT, R105, RZ, PT ;  /* 0x000000ff6900720c */ /* 0x000fe40003f65270 */
[----:B------:R-:W-:Y:S01]  /*2b00*/  MOV R103, R90 ;  /* 0x0000005a00677202 */ /* 0x000fe20000000f00 */
[----:B-12---:R-:W-:Y:S10]  /*2b10*/  @!P0 BRA `(.L_x_40) ;  /* 0x00000020002c8947 */ /* 0x006ff40003800000 */
.L_x_79:
[----:B------:R-:W-:Y:S01]  /*2b20*/  HFMA2 R125, -RZ, RZ, 0, 0 ;  /* 0x00000000ff7d7431 */ /* 0x000fe200000001ff */
[----:B------:R-:W-:Y:S01]  /*2b30*/  SHF.R.S32.HI R86, RZ, 0x1f, R90 ;  /* 0x0000001fff567819 */ /* 0x000fe2000001145a */
[----:B------:R-:W-:Y:S01]  /*2b40*/  IMAD R124, R105, 0xd0, R110 ;  /* 0x000000d0697c7824 */ /* 0x000fe200078e026e */
[----:B------:R-:W-:Y:S01]  /*2b50*/  CS2R R126, SRZ ;  /* 0x00000000007e7805 */ /* 0x000fe2000001ff00 */
[----:B------:R-:W-:-:S07]  /*2b60*/  IMAD.MOV.U32 R128, RZ, RZ, RZ ;  /* 0x000000ffff807224 */ /* 0x000fce00078e00ff */
.L_x_47:
[----:B-1----:R-:W-:Y:S01]  /*2b70*/  IADD3 R3, PT, PT, R127, 0x3, RZ ;  /* 0x000000037f037810 */ /* 0x002fe20007ffe0ff */
[----:B------:R-:W-:Y:S05]  /*2b80*/  WARPSYNC.ALL ;  /* 0x0000000000007948 */ /* 0x000fea0003800000 */
[----:B------:R-:W-:Y:S01]  /*2b90*/  NOP ;  /* 0x0000000000007918 */ /* 0x000fe20000000000 */
[----:B------:R-:W-:Y:S01]  /*2ba0*/  SEL R122, R3, R126, !P3 ;  /* 0x0000007e037a7207 */ /* 0x000fe20005800000 */
[----:B------:R-:W-:Y:S01]  /*2bb0*/  BSSY.RECONVERGENT B0, `(.L_x_41) ;  /* 0x000003a000007945 */ /* 0x000fe20003800200 */
[----:B------:R-:W-:Y:S02]  /*2bc0*/  ISETP.NE.AND P0, PT, R125, RZ, PT ;  /* 0x000000ff7d00720c */ /* 0x000fe40003f05270 */
[----:B------:R-:W-:-:S04]  /*2bd0*/  SHF.L.U32 R90, R122, 0x6, RZ ;  /* 0x000000067a5a7819 */ /* 0x000fc800000006ff */
[----:B------:R-:W-:-:S04]  /*2be0*/  IADD3 R2, PT, PT, R124, R90, RZ ;  /* 0x0000005a7c027210 */ /* 0x000fc80007ffe0ff */
[----:B------:R-:W-:-:S13]  /*2bf0*/  R2UR UR4, R2 ;  /* 0x00000000020472ca */ /* 0x000fda00000e0000 */
[----:B------:R-:W1:Y:S01]  /*2c00*/  LDTM.x32 R36, tmem[UR4+0x20] ;  /* 0x00002004002479ee */ /* 0x000e6200082c0000 */
[----:B------:R-:W-:-:S13]  /*2c10*/  R2UR UR4, R2 ;  /* 0x00000000020472ca */ /* 0x000fda00000e0000 */
[----:B------:R-:W2:Y:S01]  /*2c20*/  LDTM.x32 R4, tmem[UR4] ;  /* 0x00000004000479ee */ /* 0x000ea200082c0000 */
[-C--:B-1---5:R-:W-:Y:S02]  /*2c30*/  FMUL2 R2, R36.F32x2.HI_LO, R121.reuse.F32 ;  /* 0x000000792402724a */ /* 0x0a2fe40001000000 */
[-C--:B------:R-:W-:Y:S02]  /*2c40*/  FMUL2 R36, R40.F32x2.HI_LO, R121.reuse.F32 ;  /* 0x000000792824724a */ /* 0x080fe40001000000 */
[-C--:B------:R-:W-:Y:S02]  /*2c50*/  FMUL2 R40, R44.F32x2.HI_LO, R121.reuse.F32 ;  /* 0x000000792c28724a */ /* 0x080fe40001000000 */
[-C--:B------:R-:W-:Y:S02]  /*2c60*/  FMUL2 R44, R48.F32x2.HI_LO, R121.reuse.F32 ;  /* 0x00000079302c724a */ /* 0x080fe40001000000 */
[-C--:B------:R-:W-:Y:S02]  /*2c70*/  FMUL2 R48, R52.F32x2.HI_LO, R121.reuse.F32 ;  /* 0x000000793430724a */ /* 0x080fe40001000000 */
[----:B------:R-:W-:-:S02]  /*2c80*/  FMUL2 R38, R38.F32x2.HI_LO, R121.F32 ;  /* 0x000000792626724a */ /* 0x000fc40001000000 */
[-C--:B------:R-:W-:Y:S02]  /*2c90*/  FMUL2 R42, R42.F32x2.HI_LO, R121.reuse.F32 ;  /* 0x000000792a2a724a */ /* 0x080fe40001000000 */
[-C--:B------:R-:W-:Y:S02]  /*2ca0*/  FMUL2 R46, R46.F32x2.HI_LO, R121.reuse.F32 ;  /* 0x000000792e2e724a */ /* 0x080fe40001000000 */
[-C--:B------:R-:W-:Y:S02]  /*2cb0*/  FMUL2 R50, R50.F32x2.HI_LO, R121.reuse.F32 ;  /* 0x000000793232724a */ /* 0x080fe40001000000 */
[-C--:B------:R-:W-:Y:S02]  /*2cc0*/  FMUL2 R54, R54.F32x2.HI_LO, R121.reuse.F32 ;  /* 0x000000793636724a */ /* 0x080fe40001000000 */
[-C--:B------:R-:W-:Y:S02]  /*2cd0*/  FMUL2 R52, R56.F32x2.HI_LO, R121.reuse.F32 ;  /* 0x000000793834724a */ /* 0x080fe40001000000 */
[----:B------:R-:W-:-:S02]  /*2ce0*/  FMUL2 R58, R58.F32x2.HI_LO, R121.F32 ;  /* 0x000000793a3a724a */ /* 0x000fc40001000000 */
[-C--:B------:R-:W-:Y:S02]  /*2cf0*/  FMUL2 R56, R60.F32x2.HI_LO, R121.reuse.F32 ;  /* 0x000000793c38724a */ /* 0x080fe40001000000 */
[-C--:B------:R-:W-:Y:S02]  /*2d00*/  FMUL2 R60, R64.F32x2.HI_LO, R121.reuse.F32 ;  /* 0x00000079403c724a */ /* 0x080fe40001000000 */
[-C--:B--2---:R-:W-:Y:S01]  /*2d10*/  FMUL2 R70, R8.F32x2.HI_LO, R121.reuse.F32 ;  /* 0x000000790846724a */ /* 0x084fe20001000000 */
[----:B------:R-:W-:Y:S01]  /*2d20*/  F2FP.BF16.F32.PACK_AB R8, R3, R2 ;  /* 0x000000020308723e */ /* 0x000fe200000010ff */
[-C--:B------:R-:W-:Y:S01]  /*2d30*/  FMUL2 R72, R10.F32x2.HI_LO, R121.reuse.F32 ;  /* 0x000000790a48724a */ /* 0x080fe20001000000 */
        /* <DEDUP_REMOVED lines=21> */
[----:B------:R-:W-:-:S02]  /*2e90*/  FMUL2 R24, R24.F32x2.HI_LO, R121.F32 ;  /* 0x000000791818724a */ /* 0x000fc40001000000 */
[-C--:B------:R-:W-:Y:S02]  /*2ea0*/  FMUL2 R26, R26.F32x2.HI_LO, R121.reuse.F32 ;  /* 0x000000791a1a724a */ /* 0x080fe40001000000 */
[-C--:B------:R-:W-:Y:S02]  /*2eb0*/  FMUL2 R28, R28.F32x2.HI_LO, R121.reuse.F32 ;  /* 0x000000791c1c724a */ /* 0x080fe40001000000 */
[-C--:B------:R-:W-:Y:S02]  /*2ec0*/  FMUL2 R30, R30.F32x2.HI_LO, R121.reuse.F32 ;  /* 0x000000791e1e724a */ /* 0x080fe40001000000 */
[-C--:B------:R-:W-:Y:S02]  /*2ed0*/  FMUL2 R32, R32.F32x2.HI_LO, R121.reuse.F32 ;  /* 0x000000792020724a */ /* 0x080fe40001000000 */
[----:B------:R-:W-:Y:S01]  /*2ee0*/  FMUL2 R34, R34.F32x2.HI_LO, R121.F32 ;  /* 0x000000792222724a */ /* 0x000fe20001000000 */
[----:B------:R-:W-:Y:S06]  /*2ef0*/  @P0 BRA `(.L_x_42) ;  /* 0x0000000000140947 */ /* 0x000fec0003800000 */
[----:B------:R-:W-:Y:S01]  /*2f00*/  ELECT P0, URZ, PT ;  /* 0x0000000000ff782f */ /* 0x000fe20003800000 */
[----:B------:R-:W-:Y:S01]  /*2f10*/  NOP ;  /* 0x0000000000007918 */ /* 0x000fe20000000000 */
[----:B------:R-:W-:-:S11]  /*2f20*/  LOP3.LUT R105, R105, 0x1, RZ, 0x3c, !PT ;  /* 0x0000000169697812 */ /* 0x000fd600078e3cff */
[----:B------:R-:W-:-:S04]  /*2f30*/  @P0 IMAD.MOV.U32 R4, RZ, RZ, 0x1 ;  /* 0x00000001ff040424 */ /* 0x000fc800078e00ff */
[----:B------:R1:W-:Y:S03]  /*2f40*/  @P0 SYNCS.ARRIVE.TRANS64.ART0 RZ, [R87+URZ+0x48], R4 ;  /* 0x0000480457ff09a7 */ /* 0x0003e600085000ff */
.L_x_42:
[----:B------:R-:W-:Y:S05]  /*2f50*/  BSYNC.RECONVERGENT B0 ;  /* 0x0000000000007941 */ /* 0x000fea0003800200 */
.L_x_41:
[----:B------:R-:W-:Y:S01]  /*2f60*/  F2FP.BF16.F32.PACK_AB R20, R57, R56 ;  /* 0x000000383914723e */ /* 0x000fe200000010ff */
[----:B------:R2:W-:Y:S01]  /*2f70*/  STS.128 [R109], R8 ;  /* 0x000000086d007388 */ /* 0x0005e20000000c00 */
[----:B------:R-:W-:Y:S02]  /*2f80*/  F2FP.BF16.F32.PACK_AB R21, R63, R62 ;  /* 0x0000003e3f15723e */ /* 0x000fe400000010ff */
[----:B------:R-:W-:Y:S01]  /*2f90*/  F2FP.BF16.F32.PACK_AB R22, R61, R60 ;  /* 0x0000003c3d16723e */ /* 0x000fe200000010ff */
[----:B------:R4:W-:Y:S01]  /*2fa0*/  STS.128 [R111], R12 ;  /* 0x0000000c6f007388 */ /* 0x0009e20000000c00 */
[----:B------:R-:W-:Y:S02]  /*2fb0*/  F2FP.BF16.F32.PACK_AB R23, R67, R66 ;  /* 0x000000424317723e */ /* 0x000fe400000010ff */
[----:B-1----:R-:W-:Y:S01]  /*2fc0*/  F2FP.BF16.F32.PACK_AB R4, R65, R64 ;  /* 0x000000404104723e */ /* 0x002fe200000010ff */
[----:B------:R1:W-:Y:S01]  /*2fd0*/  STS.128 [R112], R16 ;  /* 0x0000001070007388 */ /* 0x0003e20000000c00 */
[----:B------:R-:W-:-:S02]  /*2fe0*/  F2FP.BF16.F32.PACK_AB R5, R69, R68 ;  /* 0x000000444505723e */ /* 0x000fc400000010ff */
[----:B------:R-:W-:Y:S01]  /*2ff0*/  F2FP.BF16.F32.PACK_AB R6, R71, R70 ;  /* 0x000000464706723e */ /* 0x000fe200000010ff */
[----:B------:R3:W-:Y:S01]  /*3000*/  STS.128 [R113], R20 ;  /* 0x0000001471007388 */ /* 0x0007e20000000c00 */
[----:B------:R-:W-:Y:S02]  /*3010*/  F2FP.BF16.F32.PACK_AB R7, R73, R72 ;  /* 0x000000484907723e */ /* 0x000fe400000010ff */
[C---:B---3--:R-:W-:Y:S01]  /*3020*/  ISETP.GE.U32.AND P2, PT, R125.reuse, 0x6, PT ;  /* 0x000000067d00780c */ /* 0x048fe20003f46070 */
[----:B------:R-:W-:Y:S02]  /*3030*/  VIADD R125, R125, 0x2 ;  /* 0x000000027d7d7836 */ /* 0x000fe40000000000 */
[----:B------:R3:W-:Y:S01]  /*3040*/  STS.128 [R114], R4 ;  /* 0x0000000472007388 */ /* 0x0007e20000000c00 */
[----:B--2---:R-:W-:Y:S02]  /*3050*/  F2FP.BF16.F32.PACK_AB R8, R75, R74 ;  /* 0x0000004a4b08723e */ /* 0x004fe400000010ff */
[----:B------:R-:W-:-:S02]  /*3060*/  F2FP.BF16.F32.PACK_AB R9, R77, R76 ;  /* 0x0000004c4d09723e */ /* 0x000fc400000010ff */
[----:B------:R-:W-:Y:S02]  /*3070*/  F2FP.BF16.F32.PACK_AB R10, R79, R78 ;  /* 0x0000004e4f0a723e */ /* 0x000fe400000010ff */
[----:B------:R-:W-:Y:S02]  /*3080*/  F2FP.BF16.F32.PACK_AB R11, R81, R80 ;  /* 0x00000050510b723e */ /* 0x000fe400000010ff */
[----:B----4-:R-:W-:Y:S02]  /*3090*/  F2FP.BF16.F32.PACK_AB R12, R83, R82 ;  /* 0x00000052530c723e */ /* 0x010fe400000010ff */
[----:B------:R-:W-:Y:S01]  /*30a0*/  F2FP.BF16.F32.PACK_AB R13, R85, R84 ;  /* 0x00000054550d723e */ /* 0x000fe200000010ff */
[----:B------:R3:W-:Y:S01]  /*30b0*/  STS.128 [R115], R8 ;  /* 0x0000000873007388 */ /* 0x0007e20000000c00 */
[----:B------:R-:W-:Y:S02]  /*30c0*/  F2FP.BF16.F32.PACK_AB R14, R25, R24 ;  /* 0x00000018190e723e */ /* 0x000fe400000010ff */
[----:B------:R-:W-:-:S02]  /*30d0*/  F2FP.BF16.F32.PACK_AB R15, R27, R26 ;  /* 0x0000001a1b0f723e */ /* 0x000fc400000010ff */
[----:B-1----:R-:W-:Y:S02]  /*30e0*/  F2FP.BF16.F32.PACK_AB R16, R29, R28 ;  /* 0x0000001c1d10723e */ /* 0x002fe400000010ff */
[----:B------:R-:W-:Y:S01]  /*30f0*/  F2FP.BF16.F32.PACK_AB R17, R31, R30 ;  /* 0x0000001e1f11723e */ /* 0x000fe200000010ff */
[----:B------:R3:W-:Y:S01]  /*3100*/  STS.128 [R116], R12 ;  /* 0x0000000c74007388 */ /* 0x0007e20000000c00 */
[----:B------:R-:W-:Y:S02]  /*3110*/  F2FP.BF16.F32.PACK_AB R18, R33, R32 ;  /* 0x000000202112723e */ /* 0x000fe400000010ff */
[----:B------:R-:W-:-:S05]  /*3120*/  F2FP.BF16.F32.PACK_AB R19, R35, R34 ;  /* 0x000000222313723e */ /* 0x000fca00000010ff */
[----:B------:R3:W-:Y:S01]  /*3130*/  STS.128 [R117], R16 ;  /* 0x0000001075007388 */ /* 0x0007e20000000c00 */
[----:B------:R1:W-:Y:S06]  /*3140*/  MEMBAR.ALL.CTA ;  /* 0x0000000000007992 */ /* 0x0003ec0000008000 */
[----:B-1----:R-:W1:Y:S02]  /*3150*/  FENCE.VIEW.ASYNC.S ;  /* 0x00000000000073c6 */ /* 0x002e640000000000 */
[----:B-1----:R-:W-:Y:S06]  /*3160*/  BAR.SYNC.DEFER_BLOCKING 0x2, 0x80 ;  /* 0x0082000000007b1d */ /* 0x002fec0000010000 */
[----:B------:R-:W-:Y:S05]  /*3170*/  BRA.U !UP4, `(.L_x_43) ;  /* 0x000000010c447547 */ /* 0x000fea000b800000 */
[----:B------:R-:W-:Y:S01]  /*3180*/  UIADD3 UR12, UP0, UPT, UR10, 0x240, URZ ;  /* 0x000002400a0c7890 */ /* 0x000fe2000ff1e0ff */
[----:B------:R-:W-:Y:S01]  /*3190*/  PLOP3.LUT P0, PT, PT, PT, PT, 0x80, 0x8 ;  /* 0x000000000008781c */ /* 0x000fe20003f0f070 */
[----:B------:R-:W-:Y:S01]  /*31a0*/  IMAD R90, R89, 0x100, R90 ;  /* 0x00000100595a7824 */ /* 0x000fe200078e025a */
[----:B---3--:R-:W-:Y:S01]  /*31b0*/  IADD3 R4, PT, PT, R87, 0x400, RZ ;  /* 0x0000040057047810 */ /* 0x008fe20007ffe0ff */
[----:B------:R-:W-:-:S12]  /*31c0*/  UIADD3.X UR13, UPT, UPT, URZ, UR11, URZ, UP0, !UPT ;  /* 0x0000000bff0d7290 */ /* 0x000fd800087fe4ff */
.L_x_44:
[----:B------:R-:W-:Y:S02]  /*31d0*/  PLOP3.LUT P1, PT, P1, P0, PT, 0xf2, 0x2f ;  /* 0x00000000002f781c */ /* 0x000fe40000f21e72 */
[----:B------:R-:W-:-:S08]  /*31e0*/  @P0 R2UR P1, UR6, R123 ;  /* 0x000000007b0602ca */ /* 0x000fd00000020000 */
[----:B------:R-:W-:Y:S02]  /*31f0*/  PLOP3.LUT P1, PT, P1, P0, PT, 0xf2, 0x2f ;  /* 0x00000000002f781c */ /* 0x000fe40000f21e72 */
[----:B------:R-:W-:-:S08]  /*3200*/  @P0 R2UR.OR P1, UR5, R90 ;  /* 0x000000005a0502ca */ /* 0x000fd00000120000 */
[----:B------:R-:W-:Y:S02]  /*3210*/  PLOP3.LUT P1, PT, P1, P0, PT, 0xf2, 0x2f ;  /* 0x00000000002f781c */ /* 0x000fe40000f21e72 */
[----:B------:R-:W-:-:S08]  /*3220*/  @P0 R2UR.OR P1, UR4, R4 ;  /* 0x00000000040402ca */ /* 0x000fd00000120000 */
[----:B------:R-:W-:Y:S02]  /*3230*/  @P0 PLOP3.LUT P0, PT, P1, PT, PT, 0x80, 0x8 ;  /* 0x000000000008081c */ /* 0x000fe40000f0f070 */
[----:B------:R-:W-:-:S03]  /*3240*/  PLOP3.LUT P1, PT, PT, PT, PT, 0x80, 0x8 ;  /* 0x000000000008781c */ /* 0x000fc60003f2f070 */
[----:B------:R1:W-:Y:S08]  /*3250*/  UTMASTG.2D [UR4], [UR12], desc[URZ] ;  /* 0x0000ff040c0073b5 */ /* 0x0003f00008009000 */
[----:B-1----:R-:W-:Y:S05]  /*3260*/  @P0 BRA.U.ANY `(.L_x_44) ;  /* 0xfffffffd00d80947 */ /* 0x002fea000393ffff */
[----:B------:R0:W-:Y:S01]  /*3270*/  UTMACMDFLUSH ;  /* 0x00000000000079b7 */ /* 0x0001e20000000000 */
[----:B------:R-:W-:-:S04]  /*3280*/  DEPBAR.LE SB0, 0x0 ;  /* 0x000080000000791a */ /* 0x000fc80000000000 */
.L_x_43:
[----:B------:R-:W-:Y:S01]  /*3290*/  FMUL2 R20, R80.F32x2.HI_LO, -1.4426950216293334961 ;  /* 0xbfb8aa3b5014784a */ /* 0x000fe20001000000 */
[----:B------:R-:W-:Y:S01]  /*32a0*/  BAR.SYNC.DEFER_BLOCKING 0x2, 0x80 ;  /* 0x0082000000007b1d */ /* 0x000fe20000010000 */
[----:B---3--:R-:W-:Y:S02]  /*32b0*/  FMUL2 R4, R34.F32x2.HI_LO, -1.4426950216293334961 ;  /* 0xbfb8aa3b2204784a */ /* 0x008fe40001000000 */
[----:B------:R-:W-:Y:S02]  /*32c0*/  FMUL2 R22, R78.F32x2.HI_LO, -1.4426950216293334961 ;  /* 0xbfb8aa3b4e16784a */ /* 0x000fe40001000000 */
[----:B------:R-:W-:Y:S01]  /*32d0*/  FMUL2 R6, R32.F32x2.HI_LO, -1.4426950216293334961 ;  /* 0xbfb8aa3b2006784a */ /* 0x000fe20001000000 */
[----:B------:R-:W-:Y:S01]  /*32e0*/  MUFU.EX2 R20, R20 ;  /* 0x0000001400147308 */ /* 0x000fe20000000800 */
[----:B------:R-:W-:Y:S02]  /*32f0*/  FMUL2 R96, R70.F32x2.HI_LO, -1.4426950216293334961 ;  /* 0xbfb8aa3b4660784a */ /* 0x000fe40001000000 */
[----:B------:R-:W-:-:S02]  /*3300*/  FMUL2 R94, R72.F32x2.HI_LO, -1.4426950216293334961 ;  /* 0xbfb8aa3b485e784a */ /* 0x000fc40001000000 */
[----:B------:R-:W-:Y:S02]  /*3310*/  FMUL2 R100, R64.F32x2.HI_LO, -1.4426950216293334961 ;  /* 0xbfb8aa3b4064784a */ /* 0x000fe40001000000 */
[----:B------:R-:W-:Y:S01]  /*3320*/  FMUL2 R90, R76.F32x2.HI_LO, -1.4426950216293334961 ;  /* 0xbfb8aa3b4c5a784a */ /* 0x000fe20001000000 */
[----:B------:R-:W1:Y:S01]  /*3330*/  MUFU.EX2 R21, R21 ;  /* 0x0000001500157308 */ /* 0x000e620000000800 */
[----:B------:R-:W-:Y:S02]  /*3340*/  FMUL2 R8, R30.F32x2.HI_LO, -1.4426950216293334961 ;  /* 0xbfb8aa3b1e08784a */ /* 0x000fe40001000000 */
[----:B------:R-:W-:Y:S02]  /*3350*/  FMUL2 R92, R74.F32x2.HI_LO, -1.4426950216293334961 ;  /* 0xbfb8aa3b4a5c784a */ /* 0x000fe40001000000 */
[----:B------:R-:W-:Y:S02]  /*3360*/  FMUL2 R10, R28.F32x2.HI_LO, -1.4426950216293334961 ;  /* 0xbfb8aa3b1c0a784a */ /* 0x000fe40001000000 */
[----:B------:R-:W-:Y:S01]  /*3370*/  FMUL2 R14, R24.F32x2.HI_LO, -1.4426950216293334961 ;  /* 0xbfb8aa3b180e784a */ /* 0x000fe20001000000 */
[----:B------:R-:W-:Y:S01]  /*3380*/  MUFU.EX2 R4, R4 ;  /* 0x0000000400047308 */ /* 0x000fe20000000800 */
[----:B------:R-:W-:-:S02]  /*3390*/  FMUL2 R12, R26.F32x2.HI_LO, -1.4426950216293334961 ;  /* 0xbfb8aa3b1a0c784a */ /* 0x000fc40001000000 */
[----:B------:R-:W-:Y:S02]  /*33a0*/  FMUL2 R98, R68.F32x2.HI_LO, -1.4426950216293334961 ;  /* 0xbfb8aa3b4462784a */ /* 0x000fe40001000000 */
[----:B------:R-:W-:Y:S02]  /*33b0*/  FMUL2 R16, R84.F32x2.HI_LO, -1.4426950216293334961 ;  /* 0xbfb8aa3b5410784a */ /* 0x000fe40001000000 */
[----:B------:R-:W-:Y:S01]  /*33c0*/  FMUL2 R18, R82.F32x2.HI_LO, -1.4426950216293334961 ;  /* 0xbfb8aa3b5212784a */ /* 0x000fe20001000000 */
[----:B------:R-:W2:Y:S01]  /*33d0*/  MUFU.EX2 R5, R5 ;  /* 0x0000000500057308 */ /* 0x000ea20000000800 */
[----:B-1----:R-:W-:-:S07]  /*33e0*/  FADD2 R20, R20.F32x2.HI_LO, 1 ;  /* 0x3f8000001414744b */ /* 0x002fce0000200000 */
[----:B------:R-:W-:Y:S08]  /*33f0*/  MUFU.EX2 R22, R22 ;  /* 0x0000001600167308 */ /* 0x000ff00000000800 */
[----:B------:R-:W1:Y:S01]  /*3400*/  MUFU.EX2 R23, R23 ;  /* 0x0000001700177308 */ /* 0x000e620000000800 */
[----:B--2---:R-:W-:-:S07]  /*3410*/  FADD2 R4, R4.F32x2.HI_LO, 1 ;  /* 0x3f8000000404744b */ /* 0x004fce0000200000 */
[----:B------:R-:W-:Y:S08]  /*3420*/  MUFU.EX2 R6, R6 ;  /* 0x0000000600067308 */ /* 0x000ff00000000800 */
        /* <DEDUP_REMOVED lines=35> */
[----:B------:R-:W-:Y:S08]  /*3660*/  MUFU.RCP R20, R20 ;  /* 0x0000001400147308 */ /* 0x000ff00000001000 */
[----:B------:R-:W2:Y:S01]  /*3670*/  MUFU.RCP R21, R21 ;  /* 0x0000001500157308 */ /* 0x000ea20000001000 */
[----:B-1----:R-:W-:-:S07]  /*3680*/  FADD2 R16, R16.F32x2.HI_LO, 1 ;  /* 0x3f8000001010744b */ /* 0x002fce0000200000 */
[----:B------:R-:W-:Y:S08]  /*3690*/  MUFU.RCP R4, R4 ;  /* 0x0000000400047308 */ /* 0x000ff00000001000 */
[----:B------:R-:W1:Y:S01]  /*36a0*/  MUFU.RCP R5, R5 ;  /* 0x0000000500057308 */ /* 0x000e620000001000 */
[----:B--2---:R-:W-:-:S04]  /*36b0*/  FMUL2 R20, R20.F32x2.HI_LO, R80.F32x2.HI_LO ;  /* 0x000000501414724a */ /* 0x004fc80000000000 */
[----:B------:R-:W-:-:S03]  /*36c0*/  FMUL2 R20, R20.F32x2.HI_LO, R50.F32x2.HI_LO ;  /* 0x000000321414724a */ /* 0x000fc60000000000 */
[----:B------:R-:W-:Y:S01]  /*36d0*/  MUFU.EX2 R18, R18 ;  /* 0x0000001200127308 */ /* 0x000fe20000000800 */
[----:B------:R-:W-:-:S07]  /*36e0*/  FMUL2 R20, R20.F32x2.HI_LO, R88.F32 ;  /* 0x000000581414724a */ /* 0x000fce0001000000 */
[----:B------:R-:W2:Y:S01]  /*36f0*/  MUFU.EX2 R19, R19 ;  /* 0x0000001300137308 */ /* 0x000ea20000000800 */
[----:B-1----:R-:W-:-:S04]  /*3700*/  FMUL2 R4, R4.F32x2.HI_LO, R34.F32x2.HI_LO ;  /* 0x000000220404724a */ /* 0x002fc80000000000 */
[----:B------:R-:W-:-:S03]  /*3710*/  FMUL2 R4, R4.F32x2.HI_LO, R66.F32x2.HI_LO ;  /* 0x000000420404724a */ /* 0x000fc60000000000 */
[----:B------:R-:W-:Y:S01]  /*3720*/  MUFU.RCP R22, R22 ;  /* 0x0000001600167308 */ /* 0x000fe20000001000 */
[----:B------:R-:W-:-:S07]  /*3730*/  FMUL2 R4, R4.F32x2.HI_LO, R88.F32 ;  /* 0x000000580404724a */ /* 0x000fce0001000000 */
[----:B------:R-:W1:Y:S01]  /*3740*/  MUFU.RCP R23, R23 ;  /* 0x0000001700177308 */ /* 0x000e620000001000 */
[----:B--2---:R-:W-:-:S07]  /*3750*/  FADD2 R18, R18.F32x2.HI_LO, 1 ;  /* 0x3f8000001212744b */ /* 0x004fce0000200000 */
[----:B------:R-:W-:Y:S08]  /*3760*/  MUFU.RCP R6, R6 ;  /* 0x0000000600067308 */ /* 0x000ff00000001000 */
[----:B------:R-:W2:Y:S01]  /*3770*/  MUFU.RCP R7, R7 ;  /* 0x0000000700077308 */ /* 0x000ea20000001000 */
[----:B-1----:R-:W-:-:S04]  /*3780*/  FMUL2 R22, R22.F32x2.HI_LO, R78.F32x2.HI_LO ;  /* 0x0000004e1616724a */ /* 0x002fc80000000000 */
[----:B------:R-:W-:-:S03]  /*3790*/  FMUL2 R22, R22.F32x2.HI_LO, R44.F32x2.HI_LO ;  /* 0x0000002c1616724a */ /* 0x000fc60000000000 */
[----:B------:R-:W-:Y:S01]  /*37a0*/  MUFU.RCP R96, R96 ;  /* 0x0000006000607308 */ /* 0x000fe20000001000 */
[----:B------:R-:W-:-:S07]  /*37b0*/  FMUL2 R22, R22.F32x2.HI_LO, R88.F32 ;  /* 0x000000581616724a */ /* 0x000fce0001000000 */
[----:B------:R-:W1:Y:S01]  /*37c0*/  MUFU.RCP R97, R97 ;  /* 0x0000006100617308 */ /* 0x000e620000001000 */
[----:B--2---:R-:W-:-:S04]  /*37d0*/  FMUL2 R6, R6.F32x2.HI_LO, R32.F32x2.HI_LO ;  /* 0x000000200606724a */ /* 0x004fc80000000000 */
[----:B------:R-:W-:-:S03]  /*37e0*/  FMUL2 R6, R6.F32x2.HI_LO, R60.F32x2.HI_LO ;  /* 0x0000003c0606724a */ /* 0x000fc60000000000 */
[----:B------:R-:W-:Y:S01]  /*37f0*/  MUFU.RCP R94, R94 ;  /* 0x0000005e005e7308 */ /* 0x000fe20000001000 */
[----:B------:R-:W-:-:S07]  /*3800*/  FMUL2 R6, R6.F32x2.HI_LO, R88.F32 ;  /* 0x000000580606724a */ /* 0x000fce0001000000 */
        /* <DEDUP_REMOVED lines=12> */
[----:B------:R-:W-:Y:S01]  /*38d0*/  FMUL2 R100, R100.F32x2.HI_LO, R2.F32x2.HI_LO ;  /* 0x000000026464724a */ /* 0x000fe20000000000 */
[-C--:B------:R-:W-:Y:S02]  /*38e0*/  FMNMX.NAN R3, |R20|, |R4|.reuse, !PT ;  /* 0x4000000414037209 */ /* 0x080fe40007820200 */
[----:B------:R-:W-:Y:S01]  /*38f0*/  MUFU.RCP R8, R8 ;  /* 0x0000000800087308 */ /* 0x000fe20000001000 */
[----:B------:R-:W-:Y:S01]  /*3900*/  F2FP.SATFINITE.E2M1.F32.PACK_AB_MERGE_C R4, R5, R4, RZ ;  /* 0x000000040504723e */ /* 0x000fe200042070ff */
[----:B------:R-:W-:Y:S01]  /*3910*/  FMUL2 R100, R100.F32x2.HI_LO, R88.F32 ;  /* 0x000000586464724a */ /* 0x000fe20001000000 */
[----:B------:R-:W-:Y:S02]  /*3920*/  FMNMX.NAN R2, |R23|, |R7|, !PT ;  /* 0x4000000717027209 */ /* 0x000fe40007820200 */
[----:B------:R-:W-:-:S03]  /*3930*/  PRMT R4, R4, 0x7054, RZ ;  /* 0x0000705404047816 */ /* 0x000fc600000000ff */
        /* <DEDUP_REMOVED lines=21> */
[----:B--2---:R-:W-:Y:S01]  /*3a90*/  FMUL2 R14, R14.F32x2.HI_LO, R24.F32x2.HI_LO ;  /* 0x000000180e0e724a */ /* 0x004fe20000000000 */
[C---:B------:R-:W-:Y:S02]  /*3aa0*/  FMNMX.NAN R24, |R21|.reuse, |R5|, !PT ;  /* 0x4000000515187209 */ /* 0x040fe40007820200 */
[----:B------:R-:W-:Y:S01]  /*3ab0*/  F2FP.SATFINITE.E2M1.F32.PACK_AB_MERGE_C R25, R21, R20, RZ ;  /* 0x000000141519723e */ /* 0x000fe200042070ff */
[----:B------:R-:W-:Y:S01]  /*3ac0*/  FMUL2 R14, R14.F32x2.HI_LO, R52.F32x2.HI_LO ;  /* 0x000000340e0e724a */ /* 0x000fe20000000000 */
[----:B------:R-:W-:Y:S02]  /*3ad0*/  F2FP.SATFINITE.E2M1.F32.PACK_AB_MERGE_C R5, R23, R22, RZ ;  /* 0x000000161705723e */ /* 0x000fe400042070ff */
[----:B------:R-:W-:Y:S01]  /*3ae0*/  MUFU.RCP R98, R98 ;  /* 0x0000006200627308 */ /* 0x000fe20000001000 */
[----:B------:R-:W-:Y:S01]  /*3af0*/  FMNMX.NAN R21, |R22|, |R6|, !PT ;  /* 0x4000000616157209 */ /* 0x000fe20007820200 */
[----:B------:R-:W-:Y:S01]  /*3b00*/  FMUL2 R14, R14.F32x2.HI_LO, R88.F32 ;  /* 0x000000580e0e724a */ /* 0x000fe20001000000 */
[----:B------:R-:W-:-:S02]  /*3b10*/  F2FP.SATFINITE.E2M1.F32.PACK_AB_MERGE_C R22, R97, R96, RZ ;  /* 0x000000606116723e */ /* 0x000fc400042070ff */
[----:B------:R-:W-:Y:S02]  /*3b20*/  F2FP.SATFINITE.E2M1.F32.PACK_AB_MERGE_C R6, R7, R6, RZ ;  /* 0x000000060706723e */ /* 0x000fe400042070ff */
[----:B------:R-:W-:Y:S01]  /*3b30*/  PRMT R22, R22, 0x7604, RZ ;  /* 0x0000760416167816 */ /* 0x000fe200000000ff */
[----:B------:R-:W2:Y:S01]  /*3b40*/  MUFU.RCP R99, R99 ;  /* 0x0000006300637308 */ /* 0x000ea20000001000 */
[----:B-1----:R-:W-:Y:S01]  /*3b50*/  FMUL2 R12, R12.F32x2.HI_LO, R26.F32x2.HI_LO ;  /* 0x0000001a0c0c724a */ /* 0x002fe20000000000 */
[----:B------:R-:W-:Y:S02]  /*3b60*/  F2FP.SATFINITE.E2M1.F32.PACK_AB_MERGE_C R27, R95, R94, RZ ;  /* 0x0000005e5f1b723e */ /* 0x000fe400042070ff */
[----:B------:R-:W-:Y:S01]  /*3b70*/  FMNMX.NAN R20, |R91|, |R9|, !PT ;  /* 0x400000095b147209 */ /* 0x000fe20007820200 */
[----:B------:R-:W-:Y:S01]  /*3b80*/  FMUL2 R12, R12.F32x2.HI_LO, R58.F32x2.HI_LO ;  /* 0x0000003a0c0c724a */ /* 0x000fe20000000000 */
[----:B------:R-:W-:Y:S02]  /*3b90*/  PRMT R27, R27, 0x7054, RZ ;  /* 0x000070541b1b7816 */ /* 0x000fe400000000ff */
[----:B------:R-:W-:Y:S01]  /*3ba0*/  MUFU.RCP R16, R16 ;  /* 0x0000001000107308 */ /* 0x000fe20000001000 */
[----:B------:R-:W-:Y:S01]  /*3bb0*/  FMUL2 R12, R12.F32x2.HI_LO, R88.F32 ;  /* 0x000000580c0c724a */ /* 0x000fe20001000000 */
[----:B------:R-:W-:-:S02]  /*3bc0*/  F2FP.SATFINITE.E2M1.F32.PACK_AB_MERGE_C R7, R9, R8, RZ ;  /* 0x000000080907723e */ /* 0x000fc400042070ff */
[----:B------:R-:W-:Y:S02]  /*3bd0*/  FMNMX.NAN R23, |R90|, |R8|, !PT ;  /* 0x400000085a177209 */ /* 0x000fe40007820200 */
[----:B------:R-:W-:Y:S02]  /*3be0*/  FMNMX.NAN R9, |R92|, |R10|, !PT ;  /* 0x4000000a5c097209 */ /* 0x000fe40007820200 */
[----:B------:R-:W1:Y:S01]  /*3bf0*/  MUFU.RCP R17, R17 ;  /* 0x0000001100117308 */ /* 0x000e620000001000 */
[----:B--2---:R-:W-:Y:S01]  /*3c00*/  FMUL2 R98, R98.F32x2.HI_LO, R68.F32x2.HI_LO ;  /* 0x000000446262724a */ /* 0x004fe20000000000 */
[----:B------:R-:W-:Y:S02]  /*3c10*/  FMNMX.NAN R8, |R93|, |R11|, !PT ;  /* 0x4000000b5d087209 */ /* 0x000fe40007820200 */
[----:B------:R-:W-:Y:S01]  /*3c20*/  F2FP.SATFINITE.E2M1.F32.PACK_AB_MERGE_C R10, R11, R10, RZ ;  /* 0x0000000a0b0a723e */ /* 0x000fe200042070ff */
[----:B------:R-:W-:Y:S01]  /*3c30*/  FMUL2 R98, R98.F32x2.HI_LO, R38.F32x2.HI_LO ;  /* 0x000000266262724a */ /* 0x000fe20000000000 */
[----:B------:R-:W-:-:S02]  /*3c40*/  LOP3.LUT R11, R22, R27, RZ, 0xfc, !PT ;  /* 0x0000001b160b7212 */ /* 0x000fc400078efcff */
[----:B------:R-:W-:Y:S01]  /*3c50*/  MUFU.RCP R18, R18 ;  /* 0x0000001200127308 */ /* 0x000fe20000001000 */
[----:B------:R-:W-:Y:S01]  /*3c60*/  F2FP.SATFINITE.E2M1.F32.PACK_AB_MERGE_C R26, R13, R12, RZ ;  /* 0x0000000c0d1a723e */ /* 0x000fe200042070ff */
[----:B------:R-:W-:Y:S01]  /*3c70*/  FMUL2 R98, R98.F32x2.HI_LO, R88.F32 ;  /* 0x000000586262724a */ /* 0x000fe20001000000 */
[----:B------:R-:W-:Y:S02]  /*3c80*/  F2FP.SATFINITE.E2M1.F32.PACK_AB_MERGE_C R27, R15, R14, RZ ;  /* 0x0000000e0f1b723e */ /* 0x000fe400042070ff */
[----:B------:R-:W-:Y:S02]  /*3c90*/  FMNMX3.NAN R24, |R95|, |R13|, R24, !PT ;  /* 0x4000000d5f187276 */ /* 0x000fe40007820218 */
[----:B------:R-:W-:Y:S01]  /*3ca0*/  PRMT R22, R25, 0x7054, RZ ;  /* 0x0000705419167816 */ /* 0x000fe200000000ff */
[----:B------:R-:W2:Y:S01]  /*3cb0*/  MUFU.RCP R19, R19 ;  /* 0x0000001300137308 */ /* 0x000ea20000001000 */
[----:B-1----:R-:W-:Y:S01]  /*3cc0*/  FMUL2 R16, R16.F32x2.HI_LO, R84.F32x2.HI_LO ;  /* 0x000000541010724a */ /* 0x002fe20000000000 */
[----:B------:R-:W-:-:S02]  /*3cd0*/  PRMT R13, R5, 0x7604, RZ ;  /* 0x00007604050d7816 */ /* 0x000fc400000000ff */
[----:B------:R-:W-:Y:S01]  /*3ce0*/  PRMT R26, R26, 0x7054, RZ ;  /* 0x000070541a1a7816 */ /* 0x000fe200000000ff */
[----:B------:R-:W-:Y:S01]  /*3cf0*/  FMUL2 R16, R16.F32x2.HI_LO, R54.F32x2.HI_LO ;  /* 0x000000361010724a */ /* 0x000fe20000000000 */
[----:B------:R-:W-:Y:S02]  /*3d00*/  PRMT R5, R27, 0x7604, RZ ;  /* 0x000076041b057816 */ /* 0x000fe400000000ff */
[----:B------:R-:W-:Y:S01]  /*3d10*/  PRMT R25, R6, 0x7604, RZ ;  /* 0x0000760406197816 */ /* 0x000fe200000000ff */
[----:B------:R-:W-:Y:S01]  /*3d20*/  FMUL2 R16, R16.F32x2.HI_LO, R88.F32 ;  /* 0x000000581010724a */ /* 0x000fe20001000000 */
[----:B------:R-:W-:Y:S02]  /*3d30*/  LOP3.LUT R22, R13, R22, RZ, 0xfc, !PT ;  /* 0x000000160d167212 */ /* 0x000fe400078efcff */
[C---:B------:R-:W-:Y:S02]  /*3d40*/  F2FP.SATFINITE.E2M1.F32.PACK_AB_MERGE_C R6, R99.reuse, R98, RZ ;  /* 0x000000626306723e */ /* 0x040fe400042070ff */
[----:B------:R-:W-:-:S02]  /*3d50*/  FMNMX3.NAN R13, |R99|, |R17|, R20, !PT ;  /* 0x40000011630d7276 */ /* 0x000fc40007820214 */
[----:B------:R-:W-:Y:S01]  /*3d60*/  F2FP.SATFINITE.E2M1.F32.PACK_AB_MERGE_C R91, R91, R90, RZ ;  /* 0x0000005a5b5b723e */ /* 0x000fe200042070ff */
[----:B--2---:R-:W-:Y:S01]  /*3d70*/  FMUL2 R18, R18.F32x2.HI_LO, R82.F32x2.HI_LO ;  /* 0x000000521212724a */ /* 0x004fe20000000000 */
[----:B------:R-:W-:Y:S02]  /*3d80*/  LOP3.LUT R5, R5, R26, RZ, 0xfc, !PT ;  /* 0x0000001a05057212 */ /* 0x000fe400078efcff */
[----:B------:R-:W-:Y:S01]  /*3d90*/  LOP3.LUT R4, R25, R4, RZ, 0xfc, !PT ;  /* 0x0000000419047212 */ /* 0x000fe200078efcff */
[----:B------:R-:W-:Y:S01]  /*3da0*/  FMUL2 R18, R18.F32x2.HI_LO, R48.F32x2.HI_LO ;  /* 0x000000301212724a */ /* 0x000fe20000000000 */
[----:B------:R-:W-:Y:S02]  /*3db0*/  F2FP.SATFINITE.E2M1.F32.PACK_AB_MERGE_C R20, R17, R16, RZ ;  /* 0x000000101114723e */ /* 0x000fe400042070ff */
[----:B------:R-:W-:Y:S01]  /*3dc0*/  LOP3.LUT R6, R11, 0xff, R6, 0xf8, !PT ;  /* 0x000000ff0b067812 */ /* 0x000fe200078ef806 */
[----:B------:R-:W-:Y:S01]  /*3dd0*/  FMUL2 R18, R18.F32x2.HI_LO, R88.F32 ;  /* 0x000000581212724a */ /* 0x000fe20001000000 */
[----:B------:R-:W-:-:S02]  /*3de0*/  F2FP.SATFINITE.E2M1.F32.PACK_AB_MERGE_C R17, R101, R100, RZ ;  /* 0x000000646511723e */ /* 0x000fc400042070ff */
[----:B------:R-:W-:Y:S02]  /*3df0*/  F2FP.SATFINITE.E2M1.F32.PACK_AB_MERGE_C R93, R93, R92, RZ ;  /* 0x0000005c5d5d723e */ /* 0x000fe400042070ff */
[----:B------:R-:W-:Y:S02]  /*3e00*/  LOP3.LUT R22, R22, 0xff, R91, 0xf8, !PT ;  /* 0x000000ff16167812 */ /* 0x000fe400078ef85b */
[----:B------:R-:W-:Y:S02]  /*3e10*/  LOP3.LUT R20, R5, 0xff, R20, 0xf8, !PT ;  /* 0x000000ff05147812 */ /* 0x000fe400078ef814 */
[----:B------:R-:W-:Y:S02]  /*3e20*/  F2FP.SATFINITE.E2M1.F32.PACK_AB_MERGE_C R11, R19, R18, RZ ;  /* 0x00000012130b723e */ /* 0x000fe400042070ff */
[----:B------:R-:W-:Y:S02]  /*3e30*/  LOP3.LUT R7, R4, 0xff, R7, 0xf8, !PT ;  /* 0x000000ff04077812 */ /* 0x000fe400078ef807 */
[----:B------:R-:W-:-:S02]  /*3e40*/  PRMT R4, R17, 0x6540, R6 ;  /* 0x0000654011047816 */ /* 0x000fc40000000006 */
[----:B------:R-:W-:Y:S02]  /*3e50*/  PRMT R5, R93, 0x6540, R22 ;  /* 0x000065405d057816 */ /* 0x000fe40000000016 */
[----:B------:R-:W-:Y:S02]  /*3e60*/  PRMT R6, R11, 0x6540, R20 ;  /* 0x000065400b067816 */ /* 0x000fe40000000014 */
[----:B------:R-:W-:Y:S02]  /*3e70*/  PRMT R7, R10, 0x6540, R7 ;  /* 0x000065400a077816 */ /* 0x000fe40000000007 */
[----:B------:R-:W-:Y:S02]  /*3e80*/  FMNMX3.NAN R23, |R98|, |R16|, R23, !PT ;  /* 0x4000001062177276 */ /* 0x000fe40007820217 */
[----:B------:R-:W-:Y:S01]  /*3e90*/  FMNMX3.NAN R12, |R94|, |R12|, R3, !PT ;  /* 0x4000000c5e0c7276 */ /* 0x000fe20007820203 */
[----:B------:R1:W-:Y:S01]  /*3ea0*/  STS.128 [R107+0x4400], R4 ;  /* 0x004400046b007388 */ /* 0x0003e20000000c00 */
[----:B------:R-:W-:-:S02]  /*3eb0*/  FMNMX3.NAN R8, |R101|, |R19|, R8, !PT ;  /* 0x4000001365087276 */ /* 0x000fc40007820208 */
[----:B------:R-:W-:Y:S01]  /*3ec0*/  FMNMX3.NAN R15, |R97|, |R15|, R2, !PT ;  /* 0x4000000f610f7276 */ /* 0x000fe20007820202 */
[----:B------:R2:W-:Y:S06]  /*3ed0*/  MEMBAR.ALL.CTA ;  /* 0x0000000000007992 */ /* 0x0005ec0000008000 */
[----:B--2---:R-:W2:Y:S01]  /*3ee0*/  FENCE.VIEW.ASYNC.S ;  /* 0x00000000000073c6 */ /* 0x004ea20000000000 */
[----:B------:R-:W-:Y:S02]  /*3ef0*/  FMNMX3.NAN R9, |R100|, |R18|, R9, !PT ;  /* 0x4000001264097276 */ /* 0x000fe40007820209 */
[----:B------:R-:W-:-:S02]  /*3f00*/  FMNMX3.NAN R14, |R96|, |R14|, R21, !PT ;  /* 0x4000000e600e7276 */ /* 0x000fc40007820215 */
[----:B------:R-:W-:Y:S02]  /*3f10*/  FMNMX.NAN R13, R13, R24, !PT ;  /* 0x000000180d0d7209 */ /* 0x000fe40007820000 */
[----:B------:R-:W-:Y:S02]  /*3f20*/  FMNMX.NAN R12, R23, R12, !PT ;  /* 0x0000000c170c7209 */ /* 0x000fe40007820000 */
[----:B------:R-:W-:Y:S02]  /*3f30*/  FMNMX3.NAN R8, R8, R15, R13, !PT ;  /* 0x0000000f08087276 */ /* 0x000fe4000782000d */
[----:B------:R-:W-:-:S04]  /*3f40*/  FMNMX3.NAN R9, R9, R14, R12, !PT ;  /* 0x0000000e09097276 */ /* 0x000fc8000782000c */
[----:B------:R-:W-:-:S04]  /*3f50*/  FMNMX3.NAN R9, R9, R8, RZ, !PT ;  /* 0x0000000809097276 */ /* 0x000fc800078200ff */
[----:B------:R-:W-:Y:S01]  /*3f60*/  FMNMX R128, R9, R128, !PT ;  /* 0x0000008009807209 */ /* 0x000fe20007800000 */
[----:B--2---:R-:W-:Y:S06]  /*3f70*/  BAR.SYNC.DEFER_BLOCKING 0x2, 0x80 ;  /* 0x0082000000007b1d */ /* 0x004fec0000010000 */
[----:B-1----:R-:W-:Y:S05]  /*3f80*/  BRA.U !UP4, `(.L_x_45) ;  /* 0x000000010c447547 */ /* 0x002fea000b800000 */
[----:B------:R-:W-:Y:S01]  /*3f90*/  IMAD R122, R89, 0x4, R122 ;  /* 0x00000004597a7824 */ /* 0x000fe200078e027a */
[----:B------:R-:W-:Y:S01]  /*3fa0*/  UIADD3 UR12, UP0, UPT, UR10, 0x2c0, URZ ;  /* 0x000002c00a0c7890 */ /* 0x000fe2000ff1e0ff */
[----:B------:R-:W-:Y:S02]  /*3fb0*/  PLOP3.LUT P0, PT, PT, PT, PT, 0x80, 0x8 ;  /* 0x000000000008781c */ /* 0x000fe40003f0f070 */
[----:B------:R-:W-:Y:S01]  /*3fc0*/  IADD3 R2, PT, PT, R87, 0x4400, RZ ;  /* 0x0000440057027810 */ /* 0x000fe20007ffe0ff */
[----:B------:R-:W-:Y:S01]  /*3fd0*/  IMAD.SHL.U32 R122, R122, 0x20, RZ ;  /* 0x000000207a7a7824 */ /* 0x000fe200078e00ff */
[----:B------:R-:W-:-:S12]  /*3fe0*/  UIADD3.X UR13, UPT, UPT, URZ, UR11, URZ, UP0, !UPT ;  /* 0x0000000bff0d7290 */ /* 0x000fd800087fe4ff */
.L_x_46:
        /* <DEDUP_REMOVED lines=10> */
[----:B------:R0:W-:Y:S02]  /*4090*/  UTMACMDFLUSH ;  /* 0x00000000000079b7 */ /* 0x0001e40000000000 */
.L_x_45:
[----:B------:R-:W-:Y:S01]  /*40a0*/  BAR.SYNC.DEFER_BLOCKING 0x2, 0x80 ;  /* 0x0082000000007b1d */ /* 0x000fe20000010000 */
[----:B------:R-:W-:Y:S02]  /*40b0*/  IADD3 R126, PT, PT, R126, 0x1, RZ ;  /* 0x000000017e7e7810 */ /* 0x000fe40007ffe0ff */
[----:B------:R-:W-:-:S03]  /*40c0*/  IADD3 R127, PT, PT, R127, -0x1, RZ ;  /* 0xffffffff7f7f7810 */ /* 0x000fc60007ffe0ff */
[----:B------:R-:W-:Y:S05]  /*40d0*/  @!P2 BRA `(.L_x_47) ;  /* 0xffffffe800a4a947 */ /* 0x000fea000383ffff */
[-C--:B------:R-:W-:Y:S01]  /*40e0*/  LEA R3, R108, R87.reuse, 0x3 ;  /* 0x000000576c037211 */ /* 0x080fe200078e18ff */
[----:B------:R-:W-:Y:S01]  /*40f0*/  BSSY B0, `(.L_x_48) ;  /* 0x0000005000007945 */ /* 0x000fe20003800000 */
[----:B------:R-:W-:Y:S02]  /*4100*/  SHF.L.U32 R4, R106, 0x1f, RZ ;  /* 0x0000001f6a047819 */ /* 0x000fe400000006ff */
[----:B------:R-:W-:Y:S02]  /*4110*/  LEA R91, R108, R87, 0x4 ;  /* 0x000000576c5b7211 */ /* 0x000fe400078e20ff */
[----:B------:R-:W1:Y:S02]  /*4120*/  SYNCS.PHASECHK.TRANS64.TRYWAIT P0, [R3+URZ+0x50], R4 ;  /* 0x00005004030075a7 */ /* 0x000e6400080011ff */
[----:B-1----:R-:W-:Y:S05]  /*4130*/  @!P0 BRA `(.L_x_49) ;  /* 0x0000000800bc8947 */ /* 0x002fea0003800000 */
.L_x_81:
[----:B------:R-:W-:Y:S05]  /*4140*/  BSYNC B0 ;  /* 0x0000000000007941 */ /* 0x000fea0003800000 */
.L_x_48:
[----:B------:R-:W2:Y:S01]  /*4150*/  LDS.128 R88, [R91+0x36410] ;  /* 0x036410005b587984 */ /* 0x000ea20000000c00 */
[----:B------:R-:W-:Y:S01]  /*4160*/  CREDUX.MAXABS.F32.NAN UR4, R128 ;  /* 0x00000000800472cc */ /* 0x000fe20000006400 */
[----:B------:R-:W-:Y:S01]  /*4170*/  BSSY.RECONVERGENT B0, `(.L_x_50) ;  /* 0x0000013000007945 */ /* 0x000fe20003800200 */
[----:B------:R-:W-:Y:S01]  /*4180*/  ISETP.NE.AND P0, PT, R102, RZ, PT ;  /* 0x000000ff6600720c */ /* 0x000fe20003f05270 */
[----:B------:R3:W-:Y:S06]  /*4190*/  MEMBAR.ALL.CTA ;  /* 0x0000000000007992 */ /* 0x0007ec0000008000 */
[----:B---3--:R-:W3:Y:S01]  /*41a0*/  FENCE.VIEW.ASYNC.S ;  /* 0x00000000000073c6 */ /* 0x008ee20000000000 */
[----:B------:R-:W-:-:S03]  /*41b0*/  VIADD R108, R108, 0x1 ;  /* 0x000000016c6c7836 */ /* 0x000fc60000000000 */
[----:B-1----:R-:W-:Y:S01]  /*41c0*/  IMAD.U32 R5, RZ, RZ, UR4 ;  /* 0x00000004ff057e24 */ /* 0x002fe2000f8e00ff */
[----:B---3--:R1:W-:Y:S04]  /*41d0*/  SYNCS.ARRIVE.TRANS64.ART0 RZ, [R3+URZ+0x60], R0 ;  /* 0x0000600003ff79a7 */ /* 0x0083e800085000ff */
[----:B------:R1:W-:Y:S01]  /*41e0*/  @!P0 STS [R118+0x36400], R5 ;  /* 0x0364000576008388 */ /* 0x0003e20000000800 */
[----:B------:R-:W-:Y:S01]  /*41f0*/  BAR.SYNC.DEFER_BLOCKING 0x2, 0x80 ;  /* 0x0082000000007b1d */ /* 0x000fe20000010000 */
[----:B------:R-:W-:-:S13]  /*4200*/  LOP3.LUT P0, RZ, R120, R102, RZ, 0xfc, !PT ;  /* 0x0000006678ff7212 */ /* 0x000fda000780fcff */
[----:B------:R-:W-:Y:S05]  /*4210*/  @P0 BRA `(.L_x_51) ;  /* 0x0000000000200947 */ /* 0x000fea0003800000 */
[----:B------:R-:W-:Y:S01]  /*4220*/  IMAD.U32 R87, RZ, RZ, UR7 ;  /* 0x00000007ff577e24 */ /* 0x000fe2000f8e00ff */
[----:B------:R-:W3:Y:S04]  /*4230*/  LDCU.64 UR4, c[0x0][0x740] ;  /* 0x0000e800ff0477ac */ /* 0x000ee80008000a00 */
[----:B-1----:R-:W1:Y:S01]  /*4240*/  LDS.128 R4, [R87+0x36400] ;  /* 0x0364000057047984 */ /* 0x002e620000000c00 */
[----:B---3--:R-:W-:-:S04]  /*4250*/  LEA R2, P0, R103, UR4, 0x2 ;  /* 0x0000000467027c11 */ /* 0x008fc8000f8010ff */
[----:B------:R-:W-:Y:S02]  /*4260*/  LEA.HI.X R3, R103, UR5, R86, 0x2, P0 ;  /* 0x0000000567037c11 */ /* 0x000fe400080f1456 */
[----:B-1----:R-:W-:-:S04]  /*4270*/  FMNMX3 R4, R4, RZ, R5, !PT ;  /* 0x000000ff04047276 */ /* 0x002fc80007800005 */
[----:B------:R-:W-:-:S05]  /*4280*/  FMNMX3 R7, R4, R6, R7, !PT ;  /* 0x0000000604077276 */ /* 0x000fca0007800007 */
[----:B------:R3:W-:Y:S02]  /*4290*/  REDG.E.MAX.S32.STRONG.GPU desc[UR14][R2.64], R7 ;  /* 0x000000070200798e */ /* 0x0007e4000d12e30e */
.L_x_51:
[----:B------:R-:W-:Y:S05]  /*42a0*/  BSYNC.RECONVERGENT B0 ;  /* 0x0000000000007941 */ /* 0x000fea0003800200 */
.L_x_50:
[----:B--2---:R-:W-:Y:S02]  /*42b0*/  ISETP.NE.AND P0, PT, R91, 0x1, PT ;  /* 0x000000015b00780c */ /* 0x004fe40003f05270 */
[----:B------:R-:W-:-:S04]  /*42c0*/  ISETP.NE.AND P1, PT, R108, 0x2, PT ;  /* 0x000000026c00780c */ /* 0x000fc80003f25270 */
[----:B-1-3--:R-:W-:Y:S02]  /*42d0*/  SEL R3, RZ, 0x1, P1 ;  /* 0x00000001ff037807 */ /* 0x00afe40000800000 */
[----:B------:R-:W-:Y:S02]  /*42e0*/  SEL R108, R108, RZ, P1 ;  /* 0x000000ff6c6c7207 */ /* 0x000fe40000800000 */
[----:B------:R-:W-:-:S03]  /*42f0*/  LOP3.LUT R106, R106, R3, RZ, 0x3c, !PT ;  /* 0x000000036a6a7212 */ /* 0x000fc600078e3cff */
[----:B------:R-:W-:Y:S05]  /*4300*/  @!P0 BRA `(.L_x_52) ;  /* 0xffffffe400d08947 */ /* 0x000fea000383ffff */
.L_x_39:
[----:B------:R-:W-:Y:S05]  /*4310*/  BRA.U !UP4, `(.L_x_53) ;  /* 0x000000010c1c7547 */ /* 0x000fea000b800000 */
[----:B------:R-:W2:Y:S01]  /*4320*/  S2UR UR4, SR_CgaCtaId ;  /* 0x00000000000479c3 */ /* 0x000ea20000008800 */
[----:B------:R-:W-:Y:S01]  /*4330*/  ELECT P0, URZ, PT ;  /* 0x0000000000ff782f */ /* 0x000fe20003800000 */
[----:B------:R-:W-:Y:S01]  /*4340*/  HFMA2 R2, -RZ, RZ, 0, 5.9604644775390625e-08 ;  /* 0x00000001ff027431 */ /* 0x000fe200000001ff */
[----:B------:R-:W-:-:S05]  /*4350*/  UMOV UR5, 0x40 ;  /* 0x0000004000057882 */ /* 0x000fca0000000000 */
[----:B------:R-:W-:Y:S01]  /*4360*/  UVIRTCOUNT.DEALLOC.SMPOOL 0x80 ;  /* 0x000000800000784c */ /* 0x000fe20000000000 */
[----:B--2---:R-:W-:-:S09]  /*4370*/  ULEA UR4, UR4, UR5, 0x18 ;  /* 0x0000000504047291 */ /* 0x004fd2000f8ec0ff */
[----:B------:R2:W-:Y:S03]  /*4380*/  @P0 STS.U8 [UR4], R2 ;  /* 0x00000002ff000988 */ /* 0x0005e60008000004 */
.L_x_53:
[----:B------:R-:W-:Y:S06]  /*4390*/  BAR.SYNC.DEFER_BLOCKING 0x2, 0x80 ;  /* 0x0082000000007b1d */ /* 0x000fec0000010000 */
[----:B------:R-:W-:Y:S05]  /*43a0*/  BRA.U !UP4, `(.L_x_54) ;  /* 0x000000010c9c7547 */ /* 0x000fea000b800000 */
[----:B------:R-:W4:Y:S01]  /*43b0*/  S2UR UR5, SR_CgaCtaId ;  /* 0x00000000000579c3 */ /* 0x000f220000008800 */
[----:B------:R-:W-:Y:S01]  /*43c0*/  NOP ;  /* 0x0000000000007918 */ /* 0x000fe20000000000 */
[----:B------:R-:W-:Y:S01]  /*43d0*/  UMOV UR4, 0x50 ;  /* 0x0000005000047882 */ /* 0x000fe20000000000 */
[----:B------:R-:W-:Y:S01]  /*43e0*/  LOP3.LUT R4, R119, 0xffff, RZ, 0xc0, !PT ;  /* 0x0000ffff77047812 */ /* 0x000fe200078ec0ff */
[----:B------:R-:W-:-:S03]  /*43f0*/  IMAD.MOV.U32 R3, RZ, RZ, 0xffff ;  /* 0x0000ffffff037424 */ /* 0x000fc600078e00ff */
[----:B------:R-:W-:-:S04]  /*4400*/  SHF.R.U32.HI R4, RZ, 0x5, R4 ;  /* 0x00000005ff047819 */ /* 0x000fc80000011604 */
[----:B------:R-:W-:Y:S01]  /*4410*/  SHF.L.U32 R3, R3, R4, RZ ;  /* 0x0000000403037219 */ /* 0x000fe200000006ff */
[----:B------:R-:W-:-:S05]  /*4420*/  VIADD R5, R4, 0x10 ;  /* 0x0000001004057836 */ /* 0x000fca0000000000 */
[----:B------:R-:W-:Y:S01]  /*4430*/  SHF.L.U32 R0, R0, R5, RZ ;  /* 0x0000000500007219 */ /* 0x000fe200000006ff */
[----:B----4-:R-:W-:-:S03]  /*4440*/  ULEA UR5, UR5, UR4, 0x18 ;  /* 0x0000000405057291 */ /* 0x010fc6000f8ec0ff */
[----:B------:R-:W-:-:S04]  /*4450*/  LOP3.LUT R5, R0, R3, RZ, 0xfc, !PT ;  /* 0x0000000300057212 */ /* 0x000fc800078efcff */
[C---:B------:R-:W-:Y:S02]  /*4460*/  LOP3.LUT R3, R5.reuse, 0xffff, RZ, 0xc0, !PT ;  /* 0x0000ffff05037812 */ /* 0x040fe400078ec0ff */
[----:B--2---:R-:W2:Y:S02]  /*4470*/  LDS R2, [UR5] ;  /* 0x00000005ff027984 */ /* 0x004ea40008000800 */
[----:B--2---:R-:W-:-:S04]  /*4480*/  LOP3.LUT R0, R5, 0xffff, R2, 0x80, !PT ;  /* 0x0000ffff05007812 */ /* 0x004fc800078e8002 */
[----:B------:R-:W-:-:S13]  /*4490*/  ISETP.NE.AND P0, PT, R0, R3, PT ;  /* 0x000000030000720c */ /* 0x000fda0003f05270 */
[----:B------:R-:W-:Y:S05]  /*44a0*/  @P0 BRA `(.L_x_55) ;  /* 0x0000000000500947 */ /* 0x000fea0003800000 */
[----:B------:R-:W-:Y:S02]  /*44b0*/  SHF.R.U32.HI R0, RZ, 0x10, R2 ;  /* 0x00000010ff007819 */ /* 0x000fe40000011602 */
[----:B------:R-:W-:-:S04]  /*44c0*/  SHF.R.U32.HI R3, RZ, 0x10, R5 ;  /* 0x00000010ff037819 */ /* 0x000fc80000011605 */
[----:B------:R-:W-:-:S04]  /*44d0*/  LOP3.LUT R0, R0, R3, RZ, 0xc0, !PT ;  /* 0x0000000300007212 */ /* 0x000fc800078ec0ff */
[----:B------:R-:W-:-:S13]  /*44e0*/  ISETP.NE.AND P0, PT, R0, R3, PT ;  /* 0x000000030000720c */ /* 0x000fda0003f05270 */
[----:B------:R-:W-:Y:S05]  /*44f0*/  @P0 BRA `(.L_x_56) ;  /* 0x0000000000300947 */ /* 0x000fea0003800000 */
[----:B------:R-:W-:Y:S01]  /*4500*/  R2UR UR8, R5 ;  /* 0x00000000050872ca */ /* 0x000fe200000e0000 */
[----:B------:R-:W2:Y:S01]  /*4510*/  S2R R2, SR_LANEID ;  /* 0x0000000000027919 */ /* 0x000ea20000000000 */
[----:B------:R-:W-:Y:S02]  /*4520*/  VOTEU.ANY UR6, UPT, PT ;  /* 0x0000000000067886 */ /* 0x000fe400038e0100 */
[----:B------:R-:W-:-:S09]  /*4530*/  UFLO.U32 UR6, UR6 ;  /* 0x00000006000672bd */ /* 0x000fd200080e0000 */
[----:B------:R-:W-:-:S06]  /*4540*/  ULOP3.LUT UR8, URZ, UR8, URZ, 0x33, !UPT ;  /* 0x00000008ff087292 */ /* 0x000fcc000f8e33ff */
[----:B------:R-:W-:-:S04]  /*4550*/  IMAD.U32 R0, RZ, RZ, UR8 ;  /* 0x00000008ff007e24 */ /* 0x000fc8000f8e00ff */
[----:B------:R-:W4:Y:S02]  /*4560*/  REDUX UR4, R0 ;  /* 0x00000000000473c4 */ /* 0x000f240000000000 */
[----:B------:R1:W-:Y:S01]  /*4570*/  UTCATOMSWS.AND URZ, UR8 ;  /* 0x0000000800ff79e3 */ /* 0x0003e20008000000 */
[----:B--2---:R-:W-:Y:S01]  /*4580*/  ISETP.EQ.U32.AND P0, PT, R2, UR6, PT ;  /* 0x0000000602007c0c */ /* 0x004fe2000bf02070 */
[----:B----4-:R-:W-:-:S12]  /*4590*/  IMAD.U32 R2, RZ, RZ, UR4 ;  /* 0x00000004ff027e24 */ /* 0x010fd8000f8e00ff */
[----:B------:R1:W-:Y:S01]  /*45a0*/  @P0 ATOMS.AND RZ, [UR5], R2 ;  /* 0x00000002ffff098c */ /* 0x0003e2000a800005 */
[----:B------:R-:W-:Y:S05]  /*45b0*/  BRA `(.L_x_57) ;  /* 0x0000000000147947 */ /* 0x000fea0003800000 */
.L_x_56:
[----:B------:R-:W-:Y:S02]  /*45c0*/  MOV R2, 0x45e0 ;  /* 0x000045e000027802 */ /* 0x000fe40000000f00 */
[----:B-1-3--:R-:W-:Y:S05]  /*45d0*/  CALL.REL.NOINC `($__internal_0_$__cuda_sm10x_tcgen05_guardrail_trap_col_being_dealloced_not_returned_by_alloc) ;  /* 0x0000000400ac7944 */ /* 0x00afea0003c00000 */
[----:B------:R-:W-:Y:S05]  /*45e0*/  BRA `(.L_x_57) ;  /* 0x0000000000087947 */ /* 0x000fea0003800000 */
.L_x_55:
[----:B------:R-:W-:Y:S02]  /*45f0*/  MOV R2, 0x4610 ;  /* 0x0000461000027802 */ /* 0x000fe40000000f00 */
[----:B-1-3--:R-:W-:Y:S05]  /*4600*/  CALL.REL.NOINC `($__internal_2_$__cuda_sm10x_tcgen05_guardrail_trap_unallocated_columns_being_dealloced) ;  /* 0x0000000400b87944 */ /* 0x00afea0003c00000 */
.L_x_57:
[----:B------:R-:W-:Y:S01]  /*4610*/  NOP ;  /* 0x0000000000007918 */ /* 0x000fe20000000000 */
.L_x_54:
[----:B------:R-:W-:-:S04]  /*4620*/  DEPBAR.LE SB0, 0x0 ;  /* 0x000080000000791a */ /* 0x000fc80000000000 */
[----:B------:R-:W-:-:S04]  /*4630*/  DEPBAR.LE SB0, 0x0 ;  /* 0x000080000000791a */ /* 0x000fc80000000000 */
[----:B-1----:R-:W-:Y:S05]  /*4640*/  EXIT ;  /* 0x000000000000794d */ /* 0x002fea0003800000 */
.L_x_9:
[----:B------:R-:W-:-:S07]  /*4650*/  MOV R20, R21 ;  /* 0x0000001500147202 */ /* 0x000fce0000000f00 */
.L_x_58:
[----:B----4-:R4:W3:Y:S02]  /*4660*/  SYNCS.PHASECHK.TRANS64.TRYWAIT P0, [R14+URZ+0x60], R21 ;  /* 0x000060150e0075a7 */ /* 0x0108e400080011ff */
[----:B---3--:R-:W-:Y:S05]  /*4670*/  @!P0 NANOSLEEP.SYNCS 0x989680 ;  /* 0x009896800000895d */ /* 0x008fea0003900000 */
[----:B------:R-:W3:Y:S02]  /*4680*/  @!P0 SYNCS.PHASECHK.TRANS64 P0, [R14+URZ+0x60], R21 ;  /* 0x000060150e0085a7 */ /* 0x000ee400080010ff */
[----:B---3--:R-:W-:Y:S05]  /*4690*/  @!P0 BRA `(.L_x_58) ;  /* 0xfffffffc00f08947 */ /* 0x008fea000383ffff */
[----:B------:R-:W-:Y:S05]  /*46a0*/  BRA `(.L_x_59) ;  /* 0xffffffc400747947 */ /* 0x000fea000383ffff */
.L_x_11:
[----:B------:R-:W-:-:S07]  /*46b0*/  MOV R7, R6 ;  /* 0x0000000600077202 */ /* 0x000fce0000000f00 */
.L_x_60:
[----:B--2---:R2:W3:Y:S02]  /*46c0*/  SYNCS.PHASECHK.TRANS64.TRYWAIT P0, [R2+URZ+0x60], R7 ;  /* 0x00006007020075a7 */ /* 0x0044e400080011ff */
[----:B---3--:R-:W-:Y:S05]  /*46d0*/  @!P0 NANOSLEEP.SYNCS 0x989680 ;  /* 0x009896800000895d */ /* 0x008fea0003900000 */
[----:B------:R-:W3:Y:S02]  /*46e0*/  @!P0 SYNCS.PHASECHK.TRANS64 P0, [R2+URZ+0x60], R7 ;  /* 0x00006007020085a7 */ /* 0x000ee400080010ff */
[----:B---3--:R-:W-:Y:S05]  /*46f0*/  @!P0 BRA `(.L_x_60) ;  /* 0xfffffffc00f08947 */ /* 0x008fea000383ffff */
[----:B------:R-:W-:Y:S05]  /*4700*/  BRA `(.L_x_61) ;  /* 0xffffffc800187947 */ /* 0x000fea000383ffff */
.L_x_12:
[----:B------:R-:W-:-:S07]  /*4710*/  MOV R13, R12 ;  /* 0x0000000c000d7202 */ /* 0x000fce0000000f00 */
.L_x_62:
[----:B--2---:R2:W3:Y:S02]  /*4720*/  SYNCS.PHASECHK.TRANS64.TRYWAIT P0, [R8+URZ+0x60], R13 ;  /* 0x0000600d080075a7 */ /* 0x0044e400080011ff */
[----:B---3--:R-:W-:Y:S05]  /*4730*/  @!P0 NANOSLEEP.SYNCS 0x989680 ;  /* 0x009896800000895d */ /* 0x008fea0003900000 */
[----:B------:R-:W3:Y:S02]  /*4740*/  @!P0 SYNCS.PHASECHK.TRANS64 P0, [R8+URZ+0x60], R13 ;  /* 0x0000600d080085a7 */ /* 0x000ee400080010ff */
[----:B---3--:R-:W-:Y:S05]  /*4750*/  @!P0 BRA `(.L_x_62) ;  /* 0xfffffffc00f08947 */ /* 0x008fea000383ffff */
[----:B------:R-:W-:Y:S05]  /*4760*/  BRA `(.L_x_4) ;  /* 0xffffffc8004c7947 */ /* 0x000fea000383ffff */
.L_x_14:
[----:B------:R-:W-:-:S07]  /*4770*/  MOV R0, UR23 ;  /* 0x0000001700007c02 */ /* 0x000fce0008000f00 */
.L_x_63:
[----:B---3--:R3:W4:Y:S02]  /*4780*/  SYNCS.PHASECHK.TRANS64.TRYWAIT P0, [R0+URZ+0x50], RZ ;  /* 0x000050ff000075a7 */ /* 0x00872400080011ff */
[----:B----4-:R-:W-:Y:S05]  /*4790*/  @!P0 NANOSLEEP.SYNCS 0x989680 ;  /* 0x009896800000895d */ /* 0x010fea0003900000 */
[----:B------:R-:W4:Y:S02]  /*47a0*/  @!P0 SYNCS.PHASECHK.TRANS64 P0, [R0+URZ+0x50], RZ ;  /* 0x000050ff000085a7 */ /* 0x000f2400080010ff */
[----:B----4-:R-:W-:Y:S05]  /*47b0*/  @!P0 BRA `(.L_x_63) ;  /* 0xfffffffc00f08947 */ /* 0x010fea000383ffff */
[----:B------:R-:W-:Y:S05]  /*47c0*/  BRA `(.L_x_64) ;  /* 0xffffffc800507947 */ /* 0x000fea000383ffff */
.L_x_17:
[----:B------:R-:W-:Y:S02]  /*47d0*/  MOV R4, UR17 ;  /* 0x0000001100047c02 */ /* 0x000fe40008000f00 */
[----:B------:R-:W-:Y:S02]  /*47e0*/  MOV R5, UR17 ;  /* 0x0000001100057c02 */ /* 0x000fe40008000f00 */
[----:B------:R-:W-:-:S07]  /*47f0*/  MOV R0, UR5 ;  /* 0x0000000500007c02 */ /* 0x000fce0008000f00 */
.L_x_65:
[----:B--2---:R2:W3:Y:S02]  /*4800*/  SYNCS.PHASECHK.TRANS64.TRYWAIT P0, [R0+URZ+0x20], R5 ;  /* 0x00002005000075a7 */ /* 0x0044e400080011ff */
[----:B---3--:R-:W-:Y:S05]  /*4810*/  @!P0 NANOSLEEP.SYNCS 0x989680 ;  /* 0x009896800000895d */ /* 0x008fea0003900000 */
[----:B------:R-:W3:Y:S02]  /*4820*/  @!P0 SYNCS.PHASECHK.TRANS64 P0, [R0+URZ+0x20], R5 ;  /* 0x00002005000085a7 */ /* 0x000ee400080010ff */
[----:B---3--:R-:W-:Y:S05]  /*4830*/  @!P0 BRA `(.L_x_65) ;  /* 0xfffffffc00f08947 */ /* 0x008fea000383ffff */
[----:B------:R-:W-:Y:S05]  /*4840*/  BRA `(.L_x_16) ;  /* 0xffffffcc00147947 */ /* 0x000fea000383ffff */
.L_x_19:
[----:B------:R-:W-:-:S07]  /*4850*/  MOV R5, R4 ;  /* 0x0000000400057202 */ /* 0x000fce0000000f00 */
.L_x_66:
[----:B--2---:R2:W4:Y:S02]  /*4860*/  SYNCS.PHASECHK.TRANS64.TRYWAIT P0, [R3+URZ+0x50], R5 ;  /* 0x00005005030075a7 */ /* 0x00452400080011ff */
[----:B----4-:R-:W-:Y:S05]  /*4870*/  @!P0 NANOSLEEP.SYNCS 0x989680 ;  /* 0x009896800000895d */ /* 0x010fea0003900000 */
[----:B------:R-:W4:Y:S02]  /*4880*/  @!P0 SYNCS.PHASECHK.TRANS64 P0, [R3+URZ+0x50], R5 ;  /* 0x00005005030085a7 */ /* 0x000f2400080010ff */
[----:B----4-:R-:W-:Y:S05]  /*4890*/  @!P0 BRA `(.L_x_66) ;  /* 0xfffffffc00f08947 */ /* 0x010fea000383ffff */
[----:B------:R-:W-:Y:S05]  /*48a0*/  BRA `(.L_x_67) ;  /* 0xffffffcc00647947 */ /* 0x000fea000383ffff */
.L_x_21:
[----:B------:R-:W-:Y:S02]  /*48b0*/  MOV R2, UR4 ;  /* 0x0000000400027c02 */ /* 0x000fe40008000f00 */
[----:B------:R-:W-:Y:S02]  /*48c0*/  MOV R3, UR4 ;  /* 0x0000000400037c02 */ /* 0x000fe40008000f00 */
[----:B------:R-:W-:-:S07]  /*48d0*/  MOV R0, UR5 ;  /* 0x0000000500007c02 */ /* 0x000fce0008000f00 */
.L_x_68:
[----:B----4-:R4:W2:Y:S02]  /*48e0*/  SYNCS.PHASECHK.TRANS64.TRYWAIT P0, [R0+URZ+0x20], R3 ;  /* 0x00002003000075a7 */ /* 0x0108a400080011ff */
[----:B--2---:R-:W-:Y:S05]  /*48f0*/  @!P0 NANOSLEEP.SYNCS 0x989680 ;  /* 0x009896800000895d */ /* 0x004fea0003900000 */
[----:B------:R-:W2:Y:S02]  /*4900*/  @!P0 SYNCS.PHASECHK.TRANS64 P0, [R0+URZ+0x20], R3 ;  /* 0x00002003000085a7 */ /* 0x000ea400080010ff */
[----:B--2---:R-:W-:Y:S05]  /*4910*/  @!P0 BRA `(.L_x_68) ;  /* 0xfffffffc00f08947 */ /* 0x004fea000383ffff */
[----:B------:R-:W-:Y:S05]  /*4920*/  BRA `(.L_x_69) ;  /* 0xffffffcc00c87947 */ /* 0x000fea000383ffff */
.L_x_23:
[----:B------:R-:W-:-:S07]  /*4930*/  MOV R2, UR12 ;  /* 0x0000000c00027c02 */ /* 0x000fce0008000f00 */
.L_x_70:
[----:B----4-:R4:W2:Y:S02]  /*4940*/  SYNCS.PHASECHK.TRANS64.TRYWAIT P0, [R2+URZ+0x50], RZ ;  /* 0x000050ff020075a7 */ /* 0x0108a400080011ff */
[----:B--2---:R-:W-:Y:S05]  /*4950*/  @!P0 NANOSLEEP.SYNCS 0x989680 ;  /* 0x009896800000895d */ /* 0x004fea0003900000 */
[----:B------:R-:W2:Y:S02]  /*4960*/  @!P0 SYNCS.PHASECHK.TRANS64 P0, [R2+URZ+0x50], RZ ;  /* 0x000050ff020085a7 */ /* 0x000ea400080010ff */
[----:B--2---:R-:W-:Y:S05]  /*4970*/  @!P0 BRA `(.L_x_70) ;  /* 0xfffffffc00f08947 */ /* 0x004fea000383ffff */
[----:B------:R-:W-:Y:S05]  /*4980*/  BRA `(.L_x_71) ;  /* 0xffffffcc00e07947 */ /* 0x000fea000383ffff */
.L_x_26:
[----:B------:R-:W-:Y:S02]  /*4990*/  MOV R2, UR13 ;  /* 0x0000000d00027c02 */ /* 0x000fe40008000f00 */
[----:B------:R-:W-:Y:S02]  /*49a0*/  MOV R3, UR13 ;  /* 0x0000000d00037c02 */ /* 0x000fe40008000f00 */
[----:B------:R-:W-:-:S07]  /*49b0*/  MOV R0, UR12 ;  /* 0x0000000c00007c02 */ /* 0x000fce0008000f00 */
.L_x_72:
[----:B--2---:R2:W4:Y:S02]  /*49c0*/  SYNCS.PHASECHK.TRANS64.TRYWAIT P0, [R0+URZ+0x48], R3 ;  /* 0x00004803000075a7 */ /* 0x00452400080011ff */
[----:B----4-:R-:W-:Y:S05]  /*49d0*/  @!P0 NANOSLEEP.SYNCS 0x989680 ;  /* 0x009896800000895d */ /* 0x010fea0003900000 */
[----:B------:R-:W4:Y:S02]  /*49e0*/  @!P0 SYNCS.PHASECHK.TRANS64 P0, [R0+URZ+0x48], R3 ;  /* 0x00004803000085a7 */ /* 0x000f2400080010ff */
[----:B----4-:R-:W-:Y:S05]  /*49f0*/  @!P0 BRA `(.L_x_72) ;  /* 0xfffffffc00f08947 */ /* 0x010fea000383ffff */
[----:B------:R-:W-:Y:S05]  /*4a00*/  BRA `(.L_x_25) ;  /* 0xffffffd400007947 */ /* 0x000fea000383ffff */
.L_x_28:
[----:B------:R-:W-:Y:S02]  /*4a10*/  MOV R2, UR23 ;  /* 0x0000001700027c02 */ /* 0x000fe40008000f00 */
[----:B------:R-:W-:Y:S02]  /*4a20*/  MOV R3, UR23 ;  /* 0x0000001700037c02 */ /* 0x000fe40008000f00 */
[----:B------:R-:W-:Y:S07]  /*4a30*/  MOV R0, UR13 ;  /* 0x0000000d00007c02 */ /* 0x000fee0008000f00 */
.L_x_73:
[----:B--2---:R2:W4:Y:S02]  /*4a40*/  SYNCS.PHASECHK.TRANS64.TRYWAIT P1, [R0+URZ], R3 ;  /* 0x00000003000075a7 */ /* 0x00452400080211ff */
[----:B----4-:R-:W-:Y:S05]  /*4a50*/  @!P1 NANOSLEEP.SYNCS 0x989680 ;  /* 0x009896800000995d */ /* 0x010fea0003900000 */
[----:B------:R-:W4:Y:S02]  /*4a60*/  @!P1 SYNCS.PHASECHK.TRANS64 P1, [R0+URZ], R3 ;  /* 0x00000003000095a7 */ /* 0x000f2400080210ff */
[----:B----4-:R-:W-:Y:S05]  /*4a70*/  @!P1 BRA `(.L_x_73) ;  /* 0xfffffffc00f09947 */ /* 0x010fea000383ffff */
[----:B------:R-:W-:Y:S05]  /*4a80*/  BRA `(.L_x_27) ;  /* 0xffffffd400647947 */ /* 0x000fea000383ffff */
.L_x_30:
[-C--:B------:R-:W-:Y:S02]  /*4a90*/  MOV R6, R3.reuse ;  /* 0x0000000300067202 */ /* 0x080fe40000000f00 */
[----:B------:R-:W-:-:S07]  /*4aa0*/  MOV R7, R3 ;  /* 0x0000000300077202 */ /* 0x000fce0000000f00 */
.L_x_74:
[----:B----4-:R4:W3:Y:S02]  /*4ab0*/  SYNCS.PHASECHK.TRANS64.TRYWAIT P0, [R2+URZ+0x50], R7 ;  /* 0x00005007020075a7 */ /* 0x0108e400080011ff */
[----:B---3--:R-:W-:Y:S05]  /*4ac0*/  @!P0 NANOSLEEP.SYNCS 0x989680 ;  /* 0x009896800000895d */ /* 0x008fea0003900000 */
[----:B------:R-:W3:Y:S02]  /*4ad0*/  @!P0 SYNCS.PHASECHK.TRANS64 P0, [R2+URZ+0x50], R7 ;  /* 0x00005007020085a7 */ /* 0x000ee400080010ff */
[----:B---3--:R-:W-:Y:S05]  /*4ae0*/  @!P0 BRA `(.L_x_74) ;  /* 0xfffffffc00f08947 */ /* 0x008fea000383ffff */
[----:B------:R-:W-:Y:S05]  /*4af0*/  BRA `(.L_x_75) ;  /* 0xffffffd400c87947 */ /* 0x000fea000383ffff */
.L_x_32:
[----:B----4-:R-:W-:Y:S02]  /*4b00*/  MOV R2, UR31 ;  /* 0x0000001f00027c02 */ /* 0x010fe40008000f00 */
[----:B------:R-:W-:Y:S02]  /*4b10*/  MOV R3, UR31 ;  /* 0x0000001f00037c02 */ /* 0x000fe40008000f00 */
[----:B------:R-:W-:-:S07]  /*4b20*/  MOV R0, UR12 ;  /* 0x0000000c00007c02 */ /* 0x000fce0008000f00 */
.L_x_76:
[----:B----4-:R4:W2:Y:S02]  /*4b30*/  SYNCS.PHASECHK.TRANS64.TRYWAIT P0, [R0+URZ+0x48], R3 ;  /* 0x00004803000075a7 */ /* 0x0108a400080011ff */
[----:B--2---:R-:W-:Y:S05]  /*4b40*/  @!P0 NANOSLEEP.SYNCS 0x989680 ;  /* 0x009896800000895d */ /* 0x004fea0003900000 */
[----:B------:R-:W2:Y:S02]  /*4b50*/  @!P0 SYNCS.PHASECHK.TRANS64 P0, [R0+URZ+0x48], R3 ;  /* 0x00004803000085a7 */ /* 0x000ea400080010ff */
[----:B--2---:R-:W-:Y:S05]  /*4b60*/  @!P0 BRA `(.L_x_76) ;  /* 0xfffffffc00f08947 */ /* 0x004fea000383ffff */
[----:B------:R-:W-:Y:S05]  /*4b70*/  BRA `(.L_x_22) ;  /* 0xffffffd400fc7947 */ /* 0x000fea000383ffff */
.L_x_38:
[----:B-1----:R1:W2:Y:S02]  /*4b80*/  SYNCS.PHASECHK.TRANS64.TRYWAIT P0, [R87+URZ+0x50], RZ ;  /* 0x000050ff570075a7 */ /* 0x0022a400080011ff */
[----:B--2---:R-:W-:Y:S05]  /*4b90*/  @!P0 NANOSLEEP.SYNCS 0x989680 ;  /* 0x009896800000895d */ /* 0x004fea0003900000 */
[----:B------:R-:W2:Y:S02]  /*4ba0*/  @!P0 SYNCS.PHASECHK.TRANS64 P0, [R87+URZ+0x50], RZ ;  /* 0x000050ff570085a7 */ /* 0x000ea400080010ff */
[----:B--2---:R-:W-:Y:S05]  /*4bb0*/  @!P0 BRA `(.L_x_38) ;  /* 0xfffffffc00f08947 */ /* 0x004fea000383ffff */
[----:B------:R-:W-:Y:S05]  /*4bc0*/  BRA `(.L_x_77) ;  /* 0xffffffd800cc7947 */ /* 0x000fea000383ffff */
.L_x_40:
[----:B------:R-:W-:-:S07]  /*4bd0*/  MOV R3, R2 ;  /* 0x0000000200037202 */ /* 0x000fce0000000f00 */
.L_x_78:
[----:B-1----:R1:W2:Y:S02]  /*4be0*/  SYNCS.PHASECHK.TRANS64.TRYWAIT P0, [R87+URZ+0x40], R3 ;  /* 0x00004003570075a7 */ /* 0x0022a400080011ff */
[----:B--2---:R-:W-:Y:S05]  /*4bf0*/  @!P0 NANOSLEEP.SYNCS 0x989680 ;  /* 0x009896800000895d */ /* 0x004fea0003900000 */
[----:B------:R-:W2:Y:S02]  /*4c00*/  @!P0 SYNCS.PHASECHK.TRANS64 P0, [R87+URZ+0x40], R3 ;  /* 0x00004003570085a7 */ /* 0x000ea400080010ff */
[----:B--2---:R-:W-:Y:S05]  /*4c10*/  @!P0 BRA `(.L_x_78) ;  /* 0xfffffffc00f08947 */ /* 0x004fea000383ffff */
[----:B------:R-:W-:Y:S05]  /*4c20*/  BRA `(.L_x_79) ;  /* 0xffffffdc00bc7947 */ /* 0x000fea000383ffff */
.L_x_49:
[----:B------:R-:W-:-:S07]  /*4c30*/  MOV R5, R4 ;  /* 0x0000000400057202 */ /* 0x000fce0000000f00 */
.L_x_80:
[----:B-1----:R1:W2:Y:S02]  /*4c40*/  SYNCS.PHASECHK.TRANS64.TRYWAIT P0, [R3+URZ+0x50], R5 ;  /* 0x00005005030075a7 */ /* 0x0022a400080011ff */
[----:B--2---:R-:W-:Y:S05]  /*4c50*/  @!P0 NANOSLEEP.SYNCS 0x989680 ;  /* 0x009896800000895d */ /* 0x004fea0003900000 */
[----:B------:R-:W2:Y:S02]  /*4c60*/  @!P0 SYNCS.PHASECHK.TRANS64 P0, [R3+URZ+0x50], R5 ;  /* 0x00005005030085a7 */ /* 0x000ea400080010ff */
[----:B--2---:R-:W-:Y:S05]  /*4c70*/  @!P0 BRA `(.L_x_80) ;  /* 0xfffffffc00f08947 */ /* 0x004fea000383ffff */
[----:B------:R-:W-:Y:S05]  /*4c80*/  BRA `(.L_x_81) ;  /* 0xfffffff4002c7947 */ /* 0x000fea000383ffff */
        .weak           $__internal_0_$__cuda_sm10x_tcgen05_guardrail_trap_col_being_dealloced_not_returned_by_alloc
        .type           $__internal_0_$__cuda_sm10x_tcgen05_guardrail_trap_col_being_dealloced_not_returned_by_alloc,@function
        .size           $__internal_0_$__cuda_sm10x_tcgen05_guardrail_trap_col_being_dealloced_not_returned_by_alloc,($__internal_1_$__cuda_sm10x_tcgen05_guardrail_trap_phase_invalid_during_alloc - $__internal_0_$__cuda_sm10x_tcgen05_guardrail_trap_col_being_dealloced_not_returned_by_alloc)
$__internal_0_$__cuda_sm10x_tcgen05_guardrail_trap_col_being_dealloced_not_returned_by_alloc:
[----:B------:R-:W-:Y:S05]  /*4c90*/  BPT.TRAP 0x1 ;  /* 0x000000040000795c */ /* 0x000fea0000300000 */
[----:B------:R-:W-:-:S04]  /*4ca0*/  HFMA2 R3, -RZ, RZ, 0, 0 ;  /* 0x00000000ff037431 */ /* 0x000fc800000001ff */
[----:B------:R-:W-:Y:S05]  /*4cb0*/  RET.REL.NODEC R2 `(kernel_cutlass_kernel_cudnngrouped_gemmgrouped_gemm_swiglugrouped_gemm_swiglu_quantBlockScaledContiguousGroupedGemmKernel_object_at__TiledMMA_ThrLayoutVMNK11110000_PermutationMNK____MMAAt_0) ;  /* 0xffffffb002d07950 */ /* 0x000fea0003c3ffff */
        .weak           $__internal_1_$__cuda_sm10x_tcgen05_guardrail_trap_phase_invalid_during_alloc
        .type           $__internal_1_$__cuda_sm10x_tcgen05_guardrail_trap_phase_invalid_during_alloc,@function
        .size           $__internal_1_$__cuda_sm10x_tcgen05_guardrail_trap_phase_invalid_during_alloc,($__internal_2_$__cuda_sm10x_tcgen05_guardrail_trap_unallocated_columns_being_dealloced - $__internal_1_$__cuda_sm10x_tcgen05_guardrail_trap_phase_invalid_during_alloc)
$__internal_1_$__cuda_sm10x_tcgen05_guardrail_trap_phase_invalid_during_alloc:
[----:B------:R-:W-:Y:S05]  /*4cc0*/  BPT.TRAP 0x1 ;  /* 0x000000040000795c */ /* 0x000fea0000300000 */
[----:B------:R-:W-:-:S04]  /*4cd0*/  MOV R3, 0x0 ;  /* 0x0000000000037802 */ /* 0x000fc80000000f00 */
[----:B------:R-:W-:Y:S05]  /*4ce0*/  RET.REL.NODEC R2 `(kernel_cutlass_kernel_cudnngrouped_gemmgrouped_gemm_swiglugrouped_gemm_swiglu_quantBlockScaledContiguousGroupedGemmKernel_object_at__TiledMMA_ThrLayoutVMNK11110000_PermutationMNK____MMAAt_0) ;  /* 0xffffffb002c47950 */ /* 0x000fea0003c3ffff */
        .weak           $__internal_2_$__cuda_sm10x_tcgen05_guardrail_trap_unallocated_columns_being_dealloced
        .type           $__internal_2_$__cuda_sm10x_tcgen05_guardrail_trap_unallocated_columns_being_dealloced,@function
        .size           $__internal_2_$__cuda_sm10x_tcgen05_guardrail_trap_unallocated_columns_being_dealloced,(.L_x_85 - $__internal_2_$__cuda_sm10x_tcgen05_guardrail_trap_unallocated_columns_being_dealloced)
$__internal_2_$__cuda_sm10x_tcgen05_guardrail_trap_unallocated_columns_being_dealloced:
[----:B------:R-:W-:Y:S05]  /*4cf0*/  BPT.TRAP 0x1 ;  /* 0x000000040000795c */ /* 0x000fea0000300000 */
[----:B------:R-:W-:-:S04]  /*4d00*/  HFMA2 R3, -RZ, RZ, 0, 0 ;  /* 0x00000000ff037431 */ /* 0x000fc800000001ff */
[----:B------:R-:W-:Y:S05]  /*4d10*/  RET.REL.NODEC R2 `(kernel_cutlass_kernel_cudnngrouped_gemmgrouped_gemm_swiglugrouped_gemm_swiglu_quantBlockScaledContiguousGroupedGemmKernel_object_at__TiledMMA_ThrLayoutVMNK11110000_PermutationMNK____MMAAt_0) ;  /* 0xffffffb002b87950 */ /* 0x000fea0003c3ffff */
.L_x_82:
[----:B------:R-:W-:-:S00]  /*4d20*/  BRA `(.L_x_82) ;  /* 0xfffffffc00fc7947 */ /* 0x000fc0000383ffff */
[----:B------:R-:W-:-:S00]  /*4d30*/  NOP ;  /* 0x0000000000007918 */ /* 0x000fc00000000000 */
        /* <DEDUP_REMOVED lines=12> */
.L_x_85:


//--------------------- .nv.shared.kernel_cutlass_kernel_cudnngrouped_gemmgrouped_gemm_swiglugrouped_gemm_swiglu_quantBlockScaledContiguousGroupedGemmKernel_object_at__TiledMMA_ThrLayoutVMNK11110000_PermutationMNK____MMAAt_0 --------------------------
	.section	.nv.shared.kernel_cutlass_kernel_cudnngrouped_gemmgrouped_gemm_swiglugrouped_gemm_swiglu_quantBlockScaledContiguousGroupedGemmKernel_object_at__TiledMMA_ThrLayoutVMNK11110000_PermutationMNK____MMAAt_0,"aw",@nobits
	.sectionflags	@""
	.align	1024
	.zero		1024


//--------------------- .nv.shared.reserved.0     --------------------------
	.section	.nv.shared.reserved.0,"aw",@nobits
	.align	8
	.weak		__nv_reservedSMEM_offset_0_alias
	.size		__nv_reservedSMEM_offset_0_alias, 0, 64
	.other		__nv_reservedSMEM_offset_0_alias,@"STO_CUDA_RESERVED_SHARED STV_DEFAULT"
__nv_reservedSMEM_offset_0_alias:
	.zero		0
.nv.shared.reserved.0:
	.zero		64
	.weak		__nv_reservedSMEM_allocation_phase
	.type		__nv_reservedSMEM_allocation_phase,@object
	.size		__nv_reservedSMEM_allocation_phase,(.L_0 - __nv_reservedSMEM_allocation_phase)
__nv_reservedSMEM_allocation_phase:
	.zero		1
.L_0:
	.zero		7
	.weak		__nv_reservedSMEM_devtool_atexit_pc
	.type		__nv_reservedSMEM_devtool_atexit_pc,@object
	.size		__nv_reservedSMEM_devtool_atexit_pc,(__nv_reservedSMEM_allocation_mask - __nv_reservedSMEM_devtool_atexit_pc)
__nv_reservedSMEM_devtool_atexit_pc:
	.zero		8
	.weak		__nv_reservedSMEM_allocation_mask
	.type		__nv_reservedSMEM_allocation_mask,@object
	.size		__nv_reservedSMEM_allocation_mask,(.L_2 - __nv_reservedSMEM_allocation_mask)
__nv_reservedSMEM_allocation_mask:
	.zero		4
.L_2:


//--------------------- .nv.constant0.kernel_cutlass_kernel_cudnngrouped_gemmgrouped_gemm_swiglugrouped_gemm_swiglu_quantBlockScaledContiguousGroupedGemmKernel_object_at__TiledMMA_ThrLayoutVMNK11110000_PermutationMNK____MMAAt_0 --------------------------
	.section	.nv.constant0.kernel_cutlass_kernel_cudnngrouped_gemmgrouped_gemm_swiglugrouped_gemm_swiglu_quantBlockScaledContiguousGroupedGemmKernel_object_at__TiledMMA_ThrLayoutVMNK11110000_PermutationMNK____MMAAt_0,"a",@progbits
	.sectionflags	@""
	.align	4
.nv.constant0.kernel_cutlass_kernel_cudnngrouped_gemmgrouped_gemm_swiglugrouped_gemm_swiglu_quantBlockScaledContiguousGroupedGemmKernel_object_at__TiledMMA_ThrLayoutVMNK11110000_PermutationMNK____MMAAt_0:
	.zero		1924


//--------------------- SYMBOLS --------------------------

	.type		.nv.reservedSmem.offset0,@object
	.size		.nv.reservedSmem.offset0,0x4
	.type		.nv.reservedSmem.cap,@object
	.size		.nv.reservedSmem.cap,0x4
